// auto-generated by cutlass_sweep.conv — config: {"arch": "sm_100", "cluster_m": 1, "cluster_n": 1, "conv_kind": "fprop", "dtype": "e4m3", "ndim": 3, "tile_k": 32, "tile_m": 64, "tile_n": 64}
#include "cutlass/cutlass.h"
#include "cute/tensor.hpp"
#include "cutlass/kernel_hardware_info.hpp"
#include "cutlass/conv/convolution.h"
#include "cutlass/conv/dispatch_policy.hpp"
#include "cutlass/conv/collective/collective_builder.hpp"
#include "cutlass/conv/kernel/conv_universal.hpp"
#include "cutlass/conv/device/conv_universal_adapter.hpp"
#include "cutlass/epilogue/collective/collective_builder.hpp"

using namespace cute;
using Elem = cutlass::float_e4m3_t;
using Acc  = float;
using LayoutAB = cutlass::layout::TensorNDHWC;
using LayoutC  = cutlass::layout::TensorNDHWC;
constexpr auto ConvOp = cutlass::conv::Operator::kFprop;
using TileShape    = Shape<_64, _64, Shape<_32>>;
using ClusterShape = Shape<_1, _1, _1>;

using CollectiveEpilogue = typename cutlass::epilogue::collective::CollectiveBuilder<
    cutlass::arch::Sm100, cutlass::arch::OpClassTensorOp,
    TileShape, ClusterShape,
    cutlass::epilogue::collective::EpilogueTileAuto,
    Acc, Acc,
    Elem, LayoutC, 128 / cutlass::sizeof_bits<Elem>::value,
    Elem, LayoutC, 128 / cutlass::sizeof_bits<Elem>::value,
    cutlass::epilogue::collective::EpilogueScheduleAuto
  >::CollectiveOp;

using CollectiveMainloop = typename cutlass::conv::collective::CollectiveBuilder<
    cutlass::arch::Sm100, cutlass::arch::OpClassTensorOp, ConvOp,
    Elem, LayoutAB, 128 / cutlass::sizeof_bits<Elem>::value,
    Elem, LayoutAB, 128 / cutlass::sizeof_bits<Elem>::value,
    Acc,
    TileShape, ClusterShape,
    cutlass::conv::collective::StageCountAutoCarveout<
        static_cast<int>(sizeof(typename CollectiveEpilogue::SharedStorage))>,
    cutlass::conv::collective::KernelScheduleAuto
  >::CollectiveOp;

using ProblemShape = cutlass::conv::ConvProblemShape<
    ConvOp, CollectiveMainloop::DispatchPolicy::NumSpatialDimensions>;
using ConvKernel = cutlass::conv::kernel::ConvUniversal<
    ProblemShape, CollectiveMainloop, CollectiveEpilogue>;
using Conv = cutlass::conv::device::ConvUniversalAdapter<ConvKernel>;

auto* _anchor = &cutlass::device_kernel<ConvKernel>;


// ===== COMPILED SASS (sm_100a) =====

	.target	sm_100a

	.elftype	@"ET_EXEC"


//--------------------- .note.nv.tkinfo           --------------------------
	.section	.note.nv.tkinfo,"",@"SHT_NOTE"
	.sectionflags	@"SHF_NOTE_NV_TKINFO"
	.tkinfo
        /*0018*/ 	.word	0x00000002
        /*0030*/ 	.string	""
        /*0030*/ 	.string	"ptxas"
        /*0030*/ 	.string	"Cuda compilation tools, release 13.0, V13.0.88"
        /*0030*/ 	.string	"Build cuda_13.0.r13.0/compiler.36424714_0"
        /*0030*/ 	.string	"-arch sm_100a -m 64 "



//--------------------- .note.nv.cuinfo           --------------------------
	.section	.note.nv.cuinfo,"",@"SHT_NOTE"
	.sectionflags	@"SHF_NOTE_NV_CUINFO"
        /*0018*/ 	.short	0x0002
        /*001a*/ 	.short	0x0064
        /*001c*/ 	.short	0x0082
	.zero		2


//--------------------- .nv.info                  --------------------------
	.section	.nv.info,"",@"SHT_CUDA_INFO"
	.align	4


	//----- nvinfo : EIATTR_REGCOUNT
	.align		4
        /*0000*/ 	.byte	0x04, 0x2f
        /*0002*/ 	.short	(.L_19 - .L_18)
	.align		4
.L_18:
        /*0004*/ 	.word	index@(_ZN7cutlass13device_kernelINS_4conv6kernel13ConvUniversalINS1_16ConvProblemShapeILNS1_8OperatorE0ELi3EEENS1_10collective14CollectiveConvINS1_47MainloopSm100TmaUmmaWarpSpecializedImplicitGemmILS5_0ELi54ELi3ELi1ELi2EN4cute5tupleIJNSA_1CILi1EEESD_SD_EEEEENSB_IJNSC_ILi64EEESG_NSB_IJNSC_ILi32EEEEEEEEENS_12float_e4m3_tESK_NSA_8TiledMMAINSA_8MMA_AtomIJNSA_10MMA_TraitsINSA_19SM100_MMA_F8F6F4_SSEJSK_SK_fSG_SG_NSA_17integral_constantINSA_4UMMA5MajorELSR_0EEESS_NSP_INSQ_7ScaleInELST_0EEESU_EEEEEENSA_6LayoutISE_NSB_IJNSC_ILi0EEESY_SY_EEEEENSB_IJNSA_10UnderscoreES11_S11_EEEEENS7_6detail27Sm100ImplicitGemmTileTraitsINSA_20SM90_TMA_LOAD_IM2COLENSA_14ComposedLayoutINSA_7SwizzleILi1ELi4ELi3EEENSA_18smem_ptr_flag_bitsILi8EEENSX_INSB_IJNSC_ILi8EEESH_EEENSB_IJSH_SD_EEEEEEEvEENS15_INSA_13SM90_TMA_LOADES1G_vEEEENS_8epilogue10collective18CollectiveEpilogueINS1L_23Sm100TmaWarpSpecializedILi1ELi1ELi32ELb0ELb0EEEJSJ_NSB_IJNSX_ISG_SD_EES1Q_EEESK_NSB_IJNSB_IJllllEEESD_SY_EEESK_S1T_NS1L_6fusion15FusionCallbacksIS1P_NS1U_17LinearCombinationISK_fSK_fLNS_15FloatRoundStyleE2EEESJ_S1R_JEEENSA_5SM1004TMEM4LOAD26SM100_TMEM_LOAD_16dp32b32xES16_NS17_INS18_ILi2ELi4ELi3EEES1B_NSX_INSB_IJS1C_SG_EEENSB_IJSG_SD_EEEEEEENSA_39AutoVectorizingCopyWithAssumedAlignmentILi128EEENSA_21SM90_TMA_STORE_IM2COLES28_S2A_S2A_EEEvvEEEEvNT_6ParamsE)
        /*0008*/ 	.word	0x00000056


	//----- nvinfo : EIATTR_FRAME_SIZE
	.align		4
.L_19:
        /*000c*/ 	.byte	0x04, 0x11
        /*000e*/ 	.short	(.L_21 - .L_20)
	.align		4
.L_20:
        /*0010*/ 	.word	index@($__internal_2_$__cuda_sm10x_tcgen05_guardrail_trap_unallocated_columns_being_dealloced)
        /*0014*/ 	.word	0x00000008


	//----- nvinfo : EIATTR_FRAME_SIZE
	.align		4
.L_21:
        /*0018*/ 	.byte	0x04, 0x11
        /*001a*/ 	.short	(.L_23 - .L_22)
	.align		4
.L_22:
        /*001c*/ 	.word	index@($__internal_1_$__cuda_sm10x_tcgen05_guardrail_trap_phase_invalid_during_alloc)
        /*0020*/ 	.word	0x00000008


	//----- nvinfo : EIATTR_FRAME_SIZE
	.align		4
.L_23:
        /*0024*/ 	.byte	0x04, 0x11
        /*0026*/ 	.short	(.L_25 - .L_24)
	.align		4
.L_24:
        /*0028*/ 	.word	index@($__internal_0_$__cuda_sm10x_tcgen05_guardrail_trap_col_being_dealloced_not_returned_by_alloc)
        /*002c*/ 	.word	0x00000008


	//----- nvinfo : EIATTR_FRAME_SIZE
	.align		4
.L_25:
        /*0030*/ 	.byte	0x04, 0x11
        /*0032*/ 	.short	(.L_27 - .L_26)
	.align		4
.L_26:
        /*0034*/ 	.word	index@(_ZN7cutlass13device_kernelINS_4conv6kernel13ConvUniversalINS1_16ConvProblemShapeILNS1_8OperatorE0ELi3EEENS1_10collective14CollectiveConvINS1_47MainloopSm100TmaUmmaWarpSpecializedImplicitGemmILS5_0ELi54ELi3ELi1ELi2EN4cute5tupleIJNSA_1CILi1EEESD_SD_EEEEENSB_IJNSC_ILi64EEESG_NSB_IJNSC_ILi32EEEEEEEEENS_12float_e4m3_tESK_NSA_8TiledMMAINSA_8MMA_AtomIJNSA_10MMA_TraitsINSA_19SM100_MMA_F8F6F4_SSEJSK_SK_fSG_SG_NSA_17integral_constantINSA_4UMMA5MajorELSR_0EEESS_NSP_INSQ_7ScaleInELST_0EEESU_EEEEEENSA_6LayoutISE_NSB_IJNSC_ILi0EEESY_SY_EEEEENSB_IJNSA_10UnderscoreES11_S11_EEEEENS7_6detail27Sm100ImplicitGemmTileTraitsINSA_20SM90_TMA_LOAD_IM2COLENSA_14ComposedLayoutINSA_7SwizzleILi1ELi4ELi3EEENSA_18smem_ptr_flag_bitsILi8EEENSX_INSB_IJNSC_ILi8EEESH_EEENSB_IJSH_SD_EEEEEEEvEENS15_INSA_13SM90_TMA_LOADES1G_vEEEENS_8epilogue10collective18CollectiveEpilogueINS1L_23Sm100TmaWarpSpecializedILi1ELi1ELi32ELb0ELb0EEEJSJ_NSB_IJNSX_ISG_SD_EES1Q_EEESK_NSB_IJNSB_IJllllEEESD_SY_EEESK_S1T_NS1L_6fusion15FusionCallbacksIS1P_NS1U_17LinearCombinationISK_fSK_fLNS_15FloatRoundStyleE2EEESJ_S1R_JEEENSA_5SM1004TMEM4LOAD26SM100_TMEM_LOAD_16dp32b32xES16_NS17_INS18_ILi2ELi4ELi3EEES1B_NSX_INSB_IJS1C_SG_EEENSB_IJSG_SD_EEEEEEENSA_39AutoVectorizingCopyWithAssumedAlignmentILi128EEENSA_21SM90_TMA_STORE_IM2COLES28_S2A_S2A_EEEvvEEEEvNT_6ParamsE)
        /*0038*/ 	.word	0x00000008


	//----- nvinfo : EIATTR_MIN_STACK_SIZE
	.align		4
.L_27:
        /*003c*/ 	.byte	0x04, 0x12
        /*003e*/ 	.short	(.L_29 - .L_28)
	.align		4
.L_28:
        /*0040*/ 	.word	index@(_ZN7cutlass13device_kernelINS_4conv6kernel13ConvUniversalINS1_16ConvProblemShapeILNS1_8OperatorE0ELi3EEENS1_10collective14CollectiveConvINS1_47MainloopSm100TmaUmmaWarpSpecializedImplicitGemmILS5_0ELi54ELi3ELi1ELi2EN4cute5tupleIJNSA_1CILi1EEESD_SD_EEEEENSB_IJNSC_ILi64EEESG_NSB_IJNSC_ILi32EEEEEEEEENS_12float_e4m3_tESK_NSA_8TiledMMAINSA_8MMA_AtomIJNSA_10MMA_TraitsINSA_19SM100_MMA_F8F6F4_SSEJSK_SK_fSG_SG_NSA_17integral_constantINSA_4UMMA5MajorELSR_0EEESS_NSP_INSQ_7ScaleInELST_0EEESU_EEEEEENSA_6LayoutISE_NSB_IJNSC_ILi0EEESY_SY_EEEEENSB_IJNSA_10UnderscoreES11_S11_EEEEENS7_6detail27Sm100ImplicitGemmTileTraitsINSA_20SM90_TMA_LOAD_IM2COLENSA_14ComposedLayoutINSA_7SwizzleILi1ELi4ELi3EEENSA_18smem_ptr_flag_bitsILi8EEENSX_INSB_IJNSC_ILi8EEESH_EEENSB_IJSH_SD_EEEEEEEvEENS15_INSA_13SM90_TMA_LOADES1G_vEEEENS_8epilogue10collective18CollectiveEpilogueINS1L_23Sm100TmaWarpSpecializedILi1ELi1ELi32ELb0ELb0EEEJSJ_NSB_IJNSX_ISG_SD_EES1Q_EEESK_NSB_IJNSB_IJllllEEESD_SY_EEESK_S1T_NS1L_6fusion15FusionCallbacksIS1P_NS1U_17LinearCombinationISK_fSK_fLNS_15FloatRoundStyleE2EEESJ_S1R_JEEENSA_5SM1004TMEM4LOAD26SM100_TMEM_LOAD_16dp32b32xES16_NS17_INS18_ILi2ELi4ELi3EEES1B_NSX_INSB_IJS1C_SG_EEENSB_IJSG_SD_EEEEEEENSA_39AutoVectorizingCopyWithAssumedAlignmentILi128EEENSA_21SM90_TMA_STORE_IM2COLES28_S2A_S2A_EEEvvEEEEvNT_6ParamsE)
        /*0044*/ 	.word	0x00000008
.L_29:


//--------------------- .nv.compat                --------------------------
	.section	.nv.compat,"",@"SHT_CUDA_COMPAT_INFO"
	.align	4
        /*0000*/ 	.byte	0x02, 0x09, 0x01, 0x00, 0x02, 0x02, 0x02, 0x00, 0x02, 0x05, 0x05, 0x00, 0x03, 0x07, 0x01, 0x01
        /*0010*/ 	.byte	0x02, 0x03, 0x01, 0x00, 0x02, 0x06, 0x01, 0x00, 0x04, 0x0b, 0x08, 0x00, 0x09, 0x00, 0x00, 0x00
        /*0020*/ 	.byte	0x00, 0x00, 0x00, 0x00


//--------------------- .nv.info._ZN7cutlass13device_kernelINS_4conv6kernel13ConvUniversalINS1_16ConvProblemShapeILNS1_8OperatorE0ELi3EEENS1_10collective14CollectiveConvINS1_47MainloopSm100TmaUmmaWarpSpecializedImplicitGemmILS5_0ELi54ELi3ELi1ELi2EN4cute5tupleIJNSA_1CILi1EEESD_SD_EEEEENSB_IJNSC_ILi64EEESG_NSB_IJNSC_ILi32EEEEEEEEENS_12float_e4m3_tESK_NSA_8TiledMMAINSA_8MMA_AtomIJNSA_10MMA_TraitsINSA_19SM100_MMA_F8F6F4_SSEJSK_SK_fSG_SG_NSA_17integral_constantINSA_4UMMA5MajorELSR_0EEESS_NSP_INSQ_7ScaleInELST_0EEESU_EEEEEENSA_6LayoutISE_NSB_IJNSC_ILi0EEESY_SY_EEEEENSB_IJNSA_10UnderscoreES11_S11_EEEEENS7_6detail27Sm100ImplicitGemmTileTraitsINSA_20SM90_TMA_LOAD_IM2COLENSA_14ComposedLayoutINSA_7SwizzleILi1ELi4ELi3EEENSA_18smem_ptr_flag_bitsILi8EEENSX_INSB_IJNSC_ILi8EEESH_EEENSB_IJSH_SD_EEEEEEEvEENS15_INSA_13SM90_TMA_LOADES1G_vEEEENS_8epilogue10collective18CollectiveEpilogueINS1L_23Sm100TmaWarpSpecializedILi1ELi1ELi32ELb0ELb0EEEJSJ_NSB_IJNSX_ISG_SD_EES1Q_EEESK_NSB_IJNSB_IJllllEEESD_SY_EEESK_S1T_NS1L_6fusion15FusionCallbacksIS1P_NS1U_17LinearCombinationISK_fSK_fLNS_15FloatRoundStyleE2EEESJ_S1R_JEEENSA_5SM1004TMEM4LOAD26SM100_TMEM_LOAD_16dp32b32xES16_NS17_INS18_ILi2ELi4ELi3EEES1B_NSX_INSB_IJS1C_SG_EEENSB_IJSG_SD_EEEEEEENSA_39AutoVectorizingCopyWithAssumedAlignmentILi128EEENSA_21SM90_TMA_STORE_IM2COLES28_S2A_S2A_EEEvvEEEEvNT_6ParamsE --------------------------
	.section	.nv.info._ZN7cutlass13device_kernelINS_4conv6kernel13ConvUniversalINS1_16ConvProblemShapeILNS1_8OperatorE0ELi3EEENS1_10collective14CollectiveConvINS1_47MainloopSm100TmaUmmaWarpSpecializedImplicitGemmILS5_0ELi54ELi3ELi1ELi2EN4cute5tupleIJNSA_1CILi1EEESD_SD_EEEEENSB_IJNSC_ILi64EEESG_NSB_IJNSC_ILi32EEEEEEEEENS_12float_e4m3_tESK_NSA_8TiledMMAINSA_8MMA_AtomIJNSA_10MMA_TraitsINSA_19SM100_MMA_F8F6F4_SSEJSK_SK_fSG_SG_NSA_17integral_constantINSA_4UMMA5MajorELSR_0EEESS_NSP_INSQ_7ScaleInELST_0EEESU_EEEEEENSA_6LayoutISE_NSB_IJNSC_ILi0EEESY_SY_EEEEENSB_IJNSA_10UnderscoreES11_S11_EEEEENS7_6detail27Sm100ImplicitGemmTileTraitsINSA_20SM90_TMA_LOAD_IM2COLENSA_14ComposedLayoutINSA_7SwizzleILi1ELi4ELi3EEENSA_18smem_ptr_flag_bitsILi8EEENSX_INSB_IJNSC_ILi8EEESH_EEENSB_IJSH_SD_EEEEEEEvEENS15_INSA_13SM90_TMA_LOADES1G_vEEEENS_8epilogue10collective18CollectiveEpilogueINS1L_23Sm100TmaWarpSpecializedILi1ELi1ELi32ELb0ELb0EEEJSJ_NSB_IJNSX_ISG_SD_EES1Q_EEESK_NSB_IJNSB_IJllllEEESD_SY_EEESK_S1T_NS1L_6fusion15FusionCallbacksIS1P_NS1U_17LinearCombinationISK_fSK_fLNS_15FloatRoundStyleE2EEESJ_S1R_JEEENSA_5SM1004TMEM4LOAD26SM100_TMEM_LOAD_16dp32b32xES16_NS17_INS18_ILi2ELi4ELi3EEES1B_NSX_INSB_IJS1C_SG_EEENSB_IJSG_SD_EEEEEEENSA_39AutoVectorizingCopyWithAssumedAlignmentILi128EEENSA_21SM90_TMA_STORE_IM2COLES28_S2A_S2A_EEEvvEEEEvNT_6ParamsE,"",@"SHT_CUDA_INFO"
	.sectionflags	@""
	.align	4


	//----- nvinfo : EIATTR_CUDA_API_VERSION
	.align		4
        /*0000*/ 	.byte	0x04, 0x37
        /*0002*/ 	.short	(.L_31 - .L_30)
.L_30:
        /*0004*/ 	.word	0x00000082


	//----- nvinfo : EIATTR_KPARAM_INFO
	.align		4
.L_31:
        /*0008*/ 	.byte	0x04, 0x17
        /*000a*/ 	.short	(.L_33 - .L_32)
.L_32:
        /*000c*/ 	.word	0x00000000
        /*0010*/ 	.short	0x0000
        /*0012*/ 	.short	0x0000
        /*0014*/ 	.byte	0x00, 0xf0, 0x01, 0x24


	//----- nvinfo : EIATTR_AT_ENTRY_FRAGMENTS
	.align		4
.L_33:
        /*0018*/ 	.byte	0x04, 0x4f
        /*001a*/ 	.short	(.L_35 - .L_34)


	//   ....[0]....
.L_34:
        /*001c*/ 	.word	0x00000006


	//----- nvinfo : EIATTR_RESERVED_SMEM_USED
	.align		4
.L_35:
        /*0020*/ 	.byte	0x01, 0x41
	.zero		2


	//----- nvinfo : EIATTR_SPARSE_MMA_MASK
	.align		4
        /*0024*/ 	.byte	0x03, 0x50
        /*0026*/ 	.short	0x0000


	//----- nvinfo : EIATTR_TCGEN05_1CTA_USED
	.align		4
        /*0028*/ 	.byte	0x01, 0x51
	.zero		2


	//----- nvinfo : EIATTR_MAXREG_COUNT
	.align		4
        /*002c*/ 	.byte	0x03, 0x1b
        /*002e*/ 	.short	0x00ff


	//----- nvinfo : EIATTR_NUM_BARRIERS
	.align		4
        /*0030*/ 	.byte	0x02, 0x4c
        /*0032*/ 	.byte	0x07
	.zero		1


	//----- nvinfo : EIATTR_EXTERNS
	.align		4
        /*0034*/ 	.byte	0x04, 0x0f
        /*0036*/ 	.short	(.L_37 - .L_36)


	//   ....[0]....
	.align		4
.L_36:
        /*0038*/ 	.word	index@(__assertfail)


	//----- nvinfo : EIATTR_MERCURY_ISA_VERSION
	.align		4
.L_37:
        /*003c*/ 	.byte	0x03, 0x5f
        /*003e*/ 	.short	0x0101


	//----- nvinfo : EIATTR_INT_WARP_WIDE_INSTR_OFFSETS
	.align		4
        /*0040*/ 	.byte	0x04, 0x31
        /*0042*/ 	.short	(.L_39 - .L_38)


	//   ....[0]....
.L_38:
        /*0044*/ 	.word	0x00005f40


	//   ....[1]....
        /*0048*/ 	.word	0x00005f60


	//   ....[2]....
        /*004c*/ 	.word	0x00005f90


	//   ....[3]....
        /*0050*/ 	.word	0x00006ab0


	//   ....[4]....
        /*0054*/ 	.word	0x00006d20


	//----- nvinfo : EIATTR_COOP_GROUP_MASK_REGIDS
	.align		4
.L_39:
        /*0058*/ 	.byte	0x04, 0x29
        /*005a*/ 	.short	(.L_41 - .L_40)


	//   ....[0]....
.L_40:
        /*005c*/ 	.word	0xffffffff


	//   ....[1]....
        /*0060*/ 	.word	0xffffffff


	//   ....[2]....
        /*0064*/ 	.word	0xffffffff


	//   ....[3]....
        /*0068*/ 	.word	0xffffffff


	//   ....[4]....
        /*006c*/ 	.word	0xffffffff


	//   ....[5]....
        /*0070*/ 	.word	0xffffffff


	//   ....[6]....
        /*0074*/ 	.word	0xffffffff


	//   ....[7]....
        /*0078*/ 	.word	0xffffffff


	//   ....[8]....
        /*007c*/ 	.word	0xffffffff


	//   ....[9]....
        /*0080*/ 	.word	0xffffffff


	//   ....[10]....
        /*0084*/ 	.word	0xffffffff


	//   ....[11]....
        /*0088*/ 	.word	0xffffffff


	//----- nvinfo : EIATTR_COOP_GROUP_INSTR_OFFSETS
	.align		4
.L_41:
        /*008c*/ 	.byte	0x04, 0x28
        /*008e*/ 	.short	(.L_43 - .L_42)


	//   ....[0]....
.L_42:
        /*0090*/ 	.word	0x00000090


	//   ....[1]....
        /*0094*/ 	.word	0x00000520


	//   ....[2]....
        /*0098*/ 	.word	0x00000d00


	//   ....[3]....
        /*009c*/ 	.word	0x00000e40


	//   ....[4]....
        /*00a0*/ 	.word	0x00000f40


	//   ....[5]....
        /*00a4*/ 	.word	0x00001090


	//   ....[6]....
        /*00a8*/ 	.word	0x00002890


	//   ....[7]....
        /*00ac*/ 	.word	0x00005430


	//   ....[8]....
        /*00b0*/ 	.word	0x00005640


	//   ....[9]....
        /*00b4*/ 	.word	0x00005670


	//   ....[10]....
        /*00b8*/ 	.word	0x00005e20


	//   ....[11]....
        /*00bc*/ 	.word	0x00006060


	//----- nvinfo : EIATTR_VRC_CTA_INIT_COUNT
	.align		4
.L_43:
        /*00c0*/ 	.byte	0x02, 0x4a
        /*00c2*/ 	.byte	0x80
	.zero		1


	//----- nvinfo : EIATTR_SYSCALL_OFFSETS
	.align		4
        /*00c4*/ 	.byte	0x04, 0x46
        /*00c6*/ 	.short	(.L_45 - .L_44)


	//   ....[0]....
.L_44:
        /*00c8*/ 	.word	0x00007880


	//   ....[1]....
        /*00cc*/ 	.word	0x000079c0


	//   ....[2]....
        /*00d0*/ 	.word	0x00008110


	//----- nvinfo : EIATTR_MBARRIER_INSTR_OFFSETS
	.align		4
.L_45:
        /*00d4*/ 	.byte	0x04, 0x39
        /*00d6*/ 	.short	(.L_47 - .L_46)


	//   ....[0]....
.L_46:
        /*00d8*/ 	.word	0x00000620
        /*00dc*/ 	.word	0x000000ff
        /*00e0*/ 	.word	0x00000000
        /*00e4*/ 	.short	0x0100
        /*00e6*/ 	.byte	0x04
	.zero		1


	//   ....[1]....
        /*00e8*/ 	.word	0x00000630
        /*00ec*/ 	.word	0x000000ff
        /*00f0*/ 	.word	0x000001b0
        /*00f4*/ 	.short	0x0100
        /*00f6*/ 	.byte	0x04
	.zero		1


	//   ....[2]....
        /*00f8*/ 	.word	0x00000640
        /*00fc*/ 	.word	0x000000ff
        /*0100*/ 	.word	0x00000008
        /*0104*/ 	.short	0x0100
        /*0106*/ 	.byte	0x04
	.zero		1


	//   ....[3]....
        /*0108*/ 	.word	0x00000650
        /*010c*/ 	.word	0x000000ff
        /*0110*/ 	.word	0x000001b8
        /*0114*/ 	.short	0x0100
        /*0116*/ 	.byte	0x04
	.zero		1


	//   ....[4]....
        /*0118*/ 	.word	0x00000660
        /*011c*/ 	.word	0x000000ff
        /*0120*/ 	.word	0x00000010
        /*0124*/ 	.short	0x0100
        /*0126*/ 	.byte	0x04
	.zero		1


	//   ....[5]....
        /*0128*/ 	.word	0x00000670
        /*012c*/ 	.word	0x000000ff
        /*0130*/ 	.word	0x000001c0
        /*0134*/ 	.short	0x0100
        /*0136*/ 	.byte	0x04
	.zero		1


	//   ....[6]....
        /*0138*/ 	.word	0x00000680
        /*013c*/ 	.word	0x000000ff
        /*0140*/ 	.word	0x00000018
        /*0144*/ 	.short	0x0100
        /*0146*/ 	.byte	0x04
	.zero		1


	//   ....[7]....
        /*0148*/ 	.word	0x00000690
        /*014c*/ 	.word	0x000000ff
        /*0150*/ 	.word	0x000001c8
        /*0154*/ 	.short	0x0100
        /*0156*/ 	.byte	0x04
	.zero		1


	//   ....[8]....
        /*0158*/ 	.word	0x000006a0
        /*015c*/ 	.word	0x000000ff
        /*0160*/ 	.word	0x00000020
        /*0164*/ 	.short	0x0100
        /*0166*/ 	.byte	0x04
	.zero		1


	//   ....[9]....
        /*0168*/ 	.word	0x000006b0
        /*016c*/ 	.word	0x000000ff
        /*0170*/ 	.word	0x000001d0
        /*0174*/ 	.short	0x0100
        /*0176*/ 	.byte	0x04
	.zero		1


	//   ....[10]....
        /*0178*/ 	.word	0x000006c0
        /*017c*/ 	.word	0x000000ff
        /*0180*/ 	.word	0x00000028
        /*0184*/ 	.short	0x0100
        /*0186*/ 	.byte	0x04
	.zero		1


	//   ....[11]....
        /*0188*/ 	.word	0x000006d0
        /*018c*/ 	.word	0x000000ff
        /*0190*/ 	.word	0x000001d8
        /*0194*/ 	.short	0x0100
        /*0196*/ 	.byte	0x04
	.zero		1


	//   ....[12]....
        /*0198*/ 	.word	0x000006e0
        /*019c*/ 	.word	0x000000ff
        /*01a0*/ 	.word	0x00000030
        /*01a4*/ 	.short	0x0100
        /*01a6*/ 	.byte	0x04
	.zero		1


	//   ....[13]....
        /*01a8*/ 	.word	0x000006f0
        /*01ac*/ 	.word	0x000000ff
        /*01b0*/ 	.word	0x000001e0
        /*01b4*/ 	.short	0x0100
        /*01b6*/ 	.byte	0x04
	.zero		1


	//   ....[14]....
        /*01b8*/ 	.word	0x00000700
        /*01bc*/ 	.word	0x000000ff
        /*01c0*/ 	.word	0x00000038
        /*01c4*/ 	.short	0x0100
        /*01c6*/ 	.byte	0x04
	.zero		1


	//   ....[15]....
        /*01c8*/ 	.word	0x00000710
        /*01cc*/ 	.word	0x000000ff
        /*01d0*/ 	.word	0x000001e8
        /*01d4*/ 	.short	0x0100
        /*01d6*/ 	.byte	0x04
	.zero		1


	//   ....[16]....
        /*01d8*/ 	.word	0x00000720
        /*01dc*/ 	.word	0x000000ff
        /*01e0*/ 	.word	0x00000040
        /*01e4*/ 	.short	0x0100
        /*01e6*/ 	.byte	0x04
	.zero		1


	//   ....[17]....
        /*01e8*/ 	.word	0x00000730
        /*01ec*/ 	.word	0x000000ff
        /*01f0*/ 	.word	0x000001f0
        /*01f4*/ 	.short	0x0100
        /*01f6*/ 	.byte	0x04
	.zero		1


	//   ....[18]....
        /*01f8*/ 	.word	0x00000740
        /*01fc*/ 	.word	0x000000ff
        /*0200*/ 	.word	0x00000048
        /*0204*/ 	.short	0x0100
        /*0206*/ 	.byte	0x04
	.zero		1


	//   ....[19]....
        /*0208*/ 	.word	0x00000750
        /*020c*/ 	.word	0x000000ff
        /*0210*/ 	.word	0x000001f8
        /*0214*/ 	.short	0x0100
        /*0216*/ 	.byte	0x04
	.zero		1


	//   ....[20]....
        /*0218*/ 	.word	0x00000760
        /*021c*/ 	.word	0x000000ff
        /*0220*/ 	.word	0x00000050
        /*0224*/ 	.short	0x0100
        /*0226*/ 	.byte	0x04
	.zero		1


	//   ....[21]....
        /*0228*/ 	.word	0x00000770
        /*022c*/ 	.word	0x000000ff
        /*0230*/ 	.word	0x00000200
        /*0234*/ 	.short	0x0100
        /*0236*/ 	.byte	0x04
	.zero		1


	//   ....[22]....
        /*0238*/ 	.word	0x00000780
        /*023c*/ 	.word	0x000000ff
        /*0240*/ 	.word	0x00000058
        /*0244*/ 	.short	0x0100
        /*0246*/ 	.byte	0x04
	.zero		1


	//   ....[23]....
        /*0248*/ 	.word	0x00000790
        /*024c*/ 	.word	0x000000ff
        /*0250*/ 	.word	0x00000208
        /*0254*/ 	.short	0x0100
        /*0256*/ 	.byte	0x04
	.zero		1


	//   ....[24]....
        /*0258*/ 	.word	0x000007a0
        /*025c*/ 	.word	0x000000ff
        /*0260*/ 	.word	0x00000060
        /*0264*/ 	.short	0x0100
        /*0266*/ 	.byte	0x04
	.zero		1


	//   ....[25]....
        /*0268*/ 	.word	0x000007b0
        /*026c*/ 	.word	0x000000ff
        /*0270*/ 	.word	0x00000210
        /*0274*/ 	.short	0x0100
        /*0276*/ 	.byte	0x04
	.zero		1


	//   ....[26]....
        /*0278*/ 	.word	0x000007c0
        /*027c*/ 	.word	0x000000ff
        /*0280*/ 	.word	0x00000068
        /*0284*/ 	.short	0x0100
        /*0286*/ 	.byte	0x04
	.zero		1


	//   ....[27]....
        /*0288*/ 	.word	0x000007d0
        /*028c*/ 	.word	0x000000ff
        /*0290*/ 	.word	0x00000218
        /*0294*/ 	.short	0x0100
        /*0296*/ 	.byte	0x04
	.zero		1


	//   ....[28]....
        /*0298*/ 	.word	0x000007e0
        /*029c*/ 	.word	0x000000ff
        /*02a0*/ 	.word	0x00000070
        /*02a4*/ 	.short	0x0100
        /*02a6*/ 	.byte	0x04
	.zero		1


	//   ....[29]....
        /*02a8*/ 	.word	0x000007f0
        /*02ac*/ 	.word	0x000000ff
        /*02b0*/ 	.word	0x00000220
        /*02b4*/ 	.short	0x0100
        /*02b6*/ 	.byte	0x04
	.zero		1


	//   ....[30]....
        /*02b8*/ 	.word	0x00000800
        /*02bc*/ 	.word	0x000000ff
        /*02c0*/ 	.word	0x00000078
        /*02c4*/ 	.short	0x0100
        /*02c6*/ 	.byte	0x04
	.zero		1


	//   ....[31]....
        /*02c8*/ 	.word	0x00000810
        /*02cc*/ 	.word	0x000000ff
        /*02d0*/ 	.word	0x00000228
        /*02d4*/ 	.short	0x0100
        /*02d6*/ 	.byte	0x04
	.zero		1


	//   ....[32]....
        /*02d8*/ 	.word	0x00000820
        /*02dc*/ 	.word	0x000000ff
        /*02e0*/ 	.word	0x00000080
        /*02e4*/ 	.short	0x0100
        /*02e6*/ 	.byte	0x04
	.zero		1


	//   ....[33]....
        /*02e8*/ 	.word	0x00000830
        /*02ec*/ 	.word	0x000000ff
        /*02f0*/ 	.word	0x00000230
        /*02f4*/ 	.short	0x0100
        /*02f6*/ 	.byte	0x04
	.zero		1


	//   ....[34]....
        /*02f8*/ 	.word	0x00000840
        /*02fc*/ 	.word	0x000000ff
        /*0300*/ 	.word	0x00000088
        /*0304*/ 	.short	0x0100
        /*0306*/ 	.byte	0x04
	.zero		1


	//   ....[35]....
        /*0308*/ 	.word	0x00000850
        /*030c*/ 	.word	0x000000ff
        /*0310*/ 	.word	0x00000238
        /*0314*/ 	.short	0x0100
        /*0316*/ 	.byte	0x04
	.zero		1


	//   ....[36]....
        /*0318*/ 	.word	0x00000860
        /*031c*/ 	.word	0x000000ff
        /*0320*/ 	.word	0x00000090
        /*0324*/ 	.short	0x0100
        /*0326*/ 	.byte	0x04
	.zero		1


	//   ....[37]....
        /*0328*/ 	.word	0x00000870
        /*032c*/ 	.word	0x000000ff
        /*0330*/ 	.word	0x00000240
        /*0334*/ 	.short	0x0100
        /*0336*/ 	.byte	0x04
	.zero		1


	//   ....[38]....
        /*0338*/ 	.word	0x00000880
        /*033c*/ 	.word	0x000000ff
        /*0340*/ 	.word	0x00000098
        /*0344*/ 	.short	0x0100
        /*0346*/ 	.byte	0x04
	.zero		1


	//   ....[39]....
        /*0348*/ 	.word	0x00000890
        /*034c*/ 	.word	0x000000ff
        /*0350*/ 	.word	0x00000248
        /*0354*/ 	.short	0x0100
        /*0356*/ 	.byte	0x04
	.zero		1


	//   ....[40]....
        /*0358*/ 	.word	0x000008a0
        /*035c*/ 	.word	0x000000ff
        /*0360*/ 	.word	0x000000a0
        /*0364*/ 	.short	0x0100
        /*0366*/ 	.byte	0x04
	.zero		1


	//   ....[41]....
        /*0368*/ 	.word	0x000008b0
        /*036c*/ 	.word	0x000000ff
        /*0370*/ 	.word	0x00000250
        /*0374*/ 	.short	0x0100
        /*0376*/ 	.byte	0x04
	.zero		1


	//   ....[42]....
        /*0378*/ 	.word	0x000008c0
        /*037c*/ 	.word	0x000000ff
        /*0380*/ 	.word	0x000000a8
        /*0384*/ 	.short	0x0100
        /*0386*/ 	.byte	0x04
	.zero		1


	//   ....[43]....
        /*0388*/ 	.word	0x000008d0
        /*038c*/ 	.word	0x000000ff
        /*0390*/ 	.word	0x00000258
        /*0394*/ 	.short	0x0100
        /*0396*/ 	.byte	0x04
	.zero		1


	//   ....[44]....
        /*0398*/ 	.word	0x000008e0
        /*039c*/ 	.word	0x000000ff
        /*03a0*/ 	.word	0x000000b0
        /*03a4*/ 	.short	0x0100
        /*03a6*/ 	.byte	0x04
	.zero		1


	//   ....[45]....
        /*03a8*/ 	.word	0x000008f0
        /*03ac*/ 	.word	0x000000ff
        /*03b0*/ 	.word	0x00000260
        /*03b4*/ 	.short	0x0100
        /*03b6*/ 	.byte	0x04
	.zero		1


	//   ....[46]....
        /*03b8*/ 	.word	0x00000900
        /*03bc*/ 	.word	0x000000ff
        /*03c0*/ 	.word	0x000000b8
        /*03c4*/ 	.short	0x0100
        /*03c6*/ 	.byte	0x04
	.zero		1


	//   ....[47]....
        /*03c8*/ 	.word	0x00000910
        /*03cc*/ 	.word	0x000000ff
        /*03d0*/ 	.word	0x00000268
        /*03d4*/ 	.short	0x0100
        /*03d6*/ 	.byte	0x04
	.zero		1


	//   ....[48]....
        /*03d8*/ 	.word	0x00000920
        /*03dc*/ 	.word	0x000000ff
        /*03e0*/ 	.word	0x000000c0
        /*03e4*/ 	.short	0x0100
        /*03e6*/ 	.byte	0x04
	.zero		1


	//   ....[49]....
        /*03e8*/ 	.word	0x00000930
        /*03ec*/ 	.word	0x000000ff
        /*03f0*/ 	.word	0x00000270
        /*03f4*/ 	.short	0x0100
        /*03f6*/ 	.byte	0x04
	.zero		1


	//   ....[50]....
        /*03f8*/ 	.word	0x00000940
        /*03fc*/ 	.word	0x000000ff
        /*0400*/ 	.word	0x000000c8
        /*0404*/ 	.short	0x0100
        /*0406*/ 	.byte	0x04
	.zero		1


	//   ....[51]....
        /*0408*/ 	.word	0x00000950
        /*040c*/ 	.word	0x000000ff
        /*0410*/ 	.word	0x00000278
        /*0414*/ 	.short	0x0100
        /*0416*/ 	.byte	0x04
	.zero		1


	//   ....[52]....
        /*0418*/ 	.word	0x00000960
        /*041c*/ 	.word	0x000000ff
        /*0420*/ 	.word	0x000000d0
        /*0424*/ 	.short	0x0100
        /*0426*/ 	.byte	0x04
	.zero		1


	//   ....[53]....
        /*0428*/ 	.word	0x00000970
        /*042c*/ 	.word	0x000000ff
        /*0430*/ 	.word	0x00000280
        /*0434*/ 	.short	0x0100
        /*0436*/ 	.byte	0x04
	.zero		1


	//   ....[54]....
        /*0438*/ 	.word	0x00000980
        /*043c*/ 	.word	0x000000ff
        /*0440*/ 	.word	0x000000d8
        /*0444*/ 	.short	0x0100
        /*0446*/ 	.byte	0x04
	.zero		1


	//   ....[55]....
        /*0448*/ 	.word	0x00000990
        /*044c*/ 	.word	0x000000ff
        /*0450*/ 	.word	0x00000288
        /*0454*/ 	.short	0x0100
        /*0456*/ 	.byte	0x04
	.zero		1


	//   ....[56]....
        /*0458*/ 	.word	0x000009a0
        /*045c*/ 	.word	0x000000ff
        /*0460*/ 	.word	0x000000e0
        /*0464*/ 	.short	0x0100
        /*0466*/ 	.byte	0x04
	.zero		1


	//   ....[57]....
        /*0468*/ 	.word	0x000009b0
        /*046c*/ 	.word	0x000000ff
        /*0470*/ 	.word	0x00000290
        /*0474*/ 	.short	0x0100
        /*0476*/ 	.byte	0x04
	.zero		1


	//   ....[58]....
        /*0478*/ 	.word	0x000009c0
        /*047c*/ 	.word	0x000000ff
        /*0480*/ 	.word	0x000000e8
        /*0484*/ 	.short	0x0100
        /*0486*/ 	.byte	0x04
	.zero		1


	//   ....[59]....
        /*0488*/ 	.word	0x000009d0
        /*048c*/ 	.word	0x000000ff
        /*0490*/ 	.word	0x00000298
        /*0494*/ 	.short	0x0100
        /*0496*/ 	.byte	0x04
	.zero		1


	//   ....[60]....
        /*0498*/ 	.word	0x000009e0
        /*049c*/ 	.word	0x000000ff
        /*04a0*/ 	.word	0x000000f0
        /*04a4*/ 	.short	0x0100
        /*04a6*/ 	.byte	0x04
	.zero		1


	//   ....[61]....
        /*04a8*/ 	.word	0x000009f0
        /*04ac*/ 	.word	0x000000ff
        /*04b0*/ 	.word	0x000002a0
        /*04b4*/ 	.short	0x0100
        /*04b6*/ 	.byte	0x04
	.zero		1


	//   ....[62]....
        /*04b8*/ 	.word	0x00000a00
        /*04bc*/ 	.word	0x000000ff
        /*04c0*/ 	.word	0x000000f8
        /*04c4*/ 	.short	0x0100
        /*04c6*/ 	.byte	0x04
	.zero		1


	//   ....[63]....
        /*04c8*/ 	.word	0x00000a10
        /*04cc*/ 	.word	0x000000ff
        /*04d0*/ 	.word	0x000002a8
        /*04d4*/ 	.short	0x0100
        /*04d6*/ 	.byte	0x04
	.zero		1


	//   ....[64]....
        /*04d8*/ 	.word	0x00000a20
        /*04dc*/ 	.word	0x000000ff
        /*04e0*/ 	.word	0x00000100
        /*04e4*/ 	.short	0x0100
        /*04e6*/ 	.byte	0x04
	.zero		1


	//   ....[65]....
        /*04e8*/ 	.word	0x00000a30
        /*04ec*/ 	.word	0x000000ff
        /*04f0*/ 	.word	0x000002b0
        /*04f4*/ 	.short	0x0100
        /*04f6*/ 	.byte	0x04
	.zero		1


	//   ....[66]....
        /*04f8*/ 	.word	0x00000a40
        /*04fc*/ 	.word	0x000000ff
        /*0500*/ 	.word	0x00000108
        /*0504*/ 	.short	0x0100
        /*0506*/ 	.byte	0x04
	.zero		1


	//   ....[67]....
        /*0508*/ 	.word	0x00000a50
        /*050c*/ 	.word	0x000000ff
        /*0510*/ 	.word	0x000002b8
        /*0514*/ 	.short	0x0100
        /*0516*/ 	.byte	0x04
	.zero		1


	//   ....[68]....
        /*0518*/ 	.word	0x00000a60
        /*051c*/ 	.word	0x000000ff
        /*0520*/ 	.word	0x00000110
        /*0524*/ 	.short	0x0100
        /*0526*/ 	.byte	0x04
	.zero		1


	//   ....[69]....
        /*0528*/ 	.word	0x00000a70
        /*052c*/ 	.word	0x000000ff
        /*0530*/ 	.word	0x000002c0
        /*0534*/ 	.short	0x0100
        /*0536*/ 	.byte	0x04
	.zero		1


	//   ....[70]....
        /*0538*/ 	.word	0x00000a80
        /*053c*/ 	.word	0x000000ff
        /*0540*/ 	.word	0x00000118
        /*0544*/ 	.short	0x0100
        /*0546*/ 	.byte	0x04
	.zero		1


	//   ....[71]....
        /*0548*/ 	.word	0x00000a90
        /*054c*/ 	.word	0x000000ff
        /*0550*/ 	.word	0x000002c8
        /*0554*/ 	.short	0x0100
        /*0556*/ 	.byte	0x04
	.zero		1


	//   ....[72]....
        /*0558*/ 	.word	0x00000aa0
        /*055c*/ 	.word	0x000000ff
        /*0560*/ 	.word	0x00000120
        /*0564*/ 	.short	0x0100
        /*0566*/ 	.byte	0x04
	.zero		1


	//   ....[73]....
        /*0568*/ 	.word	0x00000ab0
        /*056c*/ 	.word	0x000000ff
        /*0570*/ 	.word	0x000002d0
        /*0574*/ 	.short	0x0100
        /*0576*/ 	.byte	0x04
	.zero		1


	//   ....[74]....
        /*0578*/ 	.word	0x00000ac0
        /*057c*/ 	.word	0x000000ff
        /*0580*/ 	.word	0x00000128
        /*0584*/ 	.short	0x0100
        /*0586*/ 	.byte	0x04
	.zero		1


	//   ....[75]....
        /*0588*/ 	.word	0x00000ad0
        /*058c*/ 	.word	0x000000ff
        /*0590*/ 	.word	0x000002d8
        /*0594*/ 	.short	0x0100
        /*0596*/ 	.byte	0x04
	.zero		1


	//   ....[76]....
        /*0598*/ 	.word	0x00000ae0
        /*059c*/ 	.word	0x000000ff
        /*05a0*/ 	.word	0x00000130
        /*05a4*/ 	.short	0x0100
        /*05a6*/ 	.byte	0x04
	.zero		1


	//   ....[77]....
        /*05a8*/ 	.word	0x00000af0
        /*05ac*/ 	.word	0x000000ff
        /*05b0*/ 	.word	0x000002e0
        /*05b4*/ 	.short	0x0100
        /*05b6*/ 	.byte	0x04
	.zero		1


	//   ....[78]....
        /*05b8*/ 	.word	0x00000b00
        /*05bc*/ 	.word	0x000000ff
        /*05c0*/ 	.word	0x00000138
        /*05c4*/ 	.short	0x0100
        /*05c6*/ 	.byte	0x04
	.zero		1


	//   ....[79]....
        /*05c8*/ 	.word	0x00000b10
        /*05cc*/ 	.word	0x000000ff
        /*05d0*/ 	.word	0x000002e8
        /*05d4*/ 	.short	0x0100
        /*05d6*/ 	.byte	0x04
	.zero		1


	//   ....[80]....
        /*05d8*/ 	.word	0x00000b20
        /*05dc*/ 	.word	0x000000ff
        /*05e0*/ 	.word	0x00000140
        /*05e4*/ 	.short	0x0100
        /*05e6*/ 	.byte	0x04
	.zero		1


	//   ....[81]....
        /*05e8*/ 	.word	0x00000b30
        /*05ec*/ 	.word	0x000000ff
        /*05f0*/ 	.word	0x000002f0
        /*05f4*/ 	.short	0x0100
        /*05f6*/ 	.byte	0x04
	.zero		1


	//   ....[82]....
        /*05f8*/ 	.word	0x00000b40
        /*05fc*/ 	.word	0x000000ff
        /*0600*/ 	.word	0x00000148
        /*0604*/ 	.short	0x0100
        /*0606*/ 	.byte	0x04
	.zero		1


	//   ....[83]....
        /*0608*/ 	.word	0x00000b50
        /*060c*/ 	.word	0x000000ff
        /*0610*/ 	.word	0x000002f8
        /*0614*/ 	.short	0x0100
        /*0616*/ 	.byte	0x04
	.zero		1


	//   ....[84]....
        /*0618*/ 	.word	0x00000b60
        /*061c*/ 	.word	0x000000ff
        /*0620*/ 	.word	0x00000150
        /*0624*/ 	.short	0x0100
        /*0626*/ 	.byte	0x04
	.zero		1


	//   ....[85]....
        /*0628*/ 	.word	0x00000b70
        /*062c*/ 	.word	0x000000ff
        /*0630*/ 	.word	0x00000300
        /*0634*/ 	.short	0x0100
        /*0636*/ 	.byte	0x04
	.zero		1


	//   ....[86]....
        /*0638*/ 	.word	0x00000b80
        /*063c*/ 	.word	0x000000ff
        /*0640*/ 	.word	0x00000158
        /*0644*/ 	.short	0x0100
        /*0646*/ 	.byte	0x04
	.zero		1


	//   ....[87]....
        /*0648*/ 	.word	0x00000b90
        /*064c*/ 	.word	0x000000ff
        /*0650*/ 	.word	0x00000308
        /*0654*/ 	.short	0x0100
        /*0656*/ 	.byte	0x04
	.zero		1


	//   ....[88]....
        /*0658*/ 	.word	0x00000ba0
        /*065c*/ 	.word	0x000000ff
        /*0660*/ 	.word	0x00000160
        /*0664*/ 	.short	0x0100
        /*0666*/ 	.byte	0x04
	.zero		1


	//   ....[89]....
        /*0668*/ 	.word	0x00000bb0
        /*066c*/ 	.word	0x000000ff
        /*0670*/ 	.word	0x00000310
        /*0674*/ 	.short	0x0100
        /*0676*/ 	.byte	0x04
	.zero		1


	//   ....[90]....
        /*0678*/ 	.word	0x00000bc0
        /*067c*/ 	.word	0x000000ff
        /*0680*/ 	.word	0x00000168
        /*0684*/ 	.short	0x0100
        /*0686*/ 	.byte	0x04
	.zero		1


	//   ....[91]....
        /*0688*/ 	.word	0x00000bd0
        /*068c*/ 	.word	0x000000ff
        /*0690*/ 	.word	0x00000318
        /*0694*/ 	.short	0x0100
        /*0696*/ 	.byte	0x04
	.zero		1


	//   ....[92]....
        /*0698*/ 	.word	0x00000be0
        /*069c*/ 	.word	0x000000ff
        /*06a0*/ 	.word	0x00000170
        /*06a4*/ 	.short	0x0100
        /*06a6*/ 	.byte	0x04
	.zero		1


	//   ....[93]....
        /*06a8*/ 	.word	0x00000bf0
        /*06ac*/ 	.word	0x000000ff
        /*06b0*/ 	.word	0x00000320
        /*06b4*/ 	.short	0x0100
        /*06b6*/ 	.byte	0x04
	.zero		1


	//   ....[94]....
        /*06b8*/ 	.word	0x00000c00
        /*06bc*/ 	.word	0x000000ff
        /*06c0*/ 	.word	0x00000178
        /*06c4*/ 	.short	0x0100
        /*06c6*/ 	.byte	0x04
	.zero		1


	//   ....[95]....
        /*06c8*/ 	.word	0x00000c10
        /*06cc*/ 	.word	0x000000ff
        /*06d0*/ 	.word	0x00000328
        /*06d4*/ 	.short	0x0100
        /*06d6*/ 	.byte	0x04
	.zero		1


	//   ....[96]....
        /*06d8*/ 	.word	0x00000c20
        /*06dc*/ 	.word	0x000000ff
        /*06e0*/ 	.word	0x00000180
        /*06e4*/ 	.short	0x0100
        /*06e6*/ 	.byte	0x04
	.zero		1


	//   ....[97]....
        /*06e8*/ 	.word	0x00000c30
        /*06ec*/ 	.word	0x000000ff
        /*06f0*/ 	.word	0x00000330
        /*06f4*/ 	.short	0x0100
        /*06f6*/ 	.byte	0x04
	.zero		1


	//   ....[98]....
        /*06f8*/ 	.word	0x00000c40
        /*06fc*/ 	.word	0x000000ff
        /*0700*/ 	.word	0x00000188
        /*0704*/ 	.short	0x0100
        /*0706*/ 	.byte	0x04
	.zero		1


	//   ....[99]....
        /*0708*/ 	.word	0x00000c50
        /*070c*/ 	.word	0x000000ff
        /*0710*/ 	.word	0x00000338
        /*0714*/ 	.short	0x0100
        /*0716*/ 	.byte	0x04
	.zero		1


	//   ....[100]....
        /*0718*/ 	.word	0x00000c60
        /*071c*/ 	.word	0x000000ff
        /*0720*/ 	.word	0x00000190
        /*0724*/ 	.short	0x0100
        /*0726*/ 	.byte	0x04
	.zero		1


	//   ....[101]....
        /*0728*/ 	.word	0x00000c70
        /*072c*/ 	.word	0x000000ff
        /*0730*/ 	.word	0x00000340
        /*0734*/ 	.short	0x0100
        /*0736*/ 	.byte	0x04
	.zero		1


	//   ....[102]....
        /*0738*/ 	.word	0x00000c80
        /*073c*/ 	.word	0x000000ff
        /*0740*/ 	.word	0x00000198
        /*0744*/ 	.short	0x0100
        /*0746*/ 	.byte	0x04
	.zero		1


	//   ....[103]....
        /*0748*/ 	.word	0x00000c90
        /*074c*/ 	.word	0x000000ff
        /*0750*/ 	.word	0x00000348
        /*0754*/ 	.short	0x0100
        /*0756*/ 	.byte	0x04
	.zero		1


	//   ....[104]....
        /*0758*/ 	.word	0x00000ca0
        /*075c*/ 	.word	0x000000ff
        /*0760*/ 	.word	0x000001a0
        /*0764*/ 	.short	0x0100
        /*0766*/ 	.byte	0x04
	.zero		1


	//   ....[105]....
        /*0768*/ 	.word	0x00000cb0
        /*076c*/ 	.word	0x000000ff
        /*0770*/ 	.word	0x00000350
        /*0774*/ 	.short	0x0100
        /*0776*/ 	.byte	0x04
	.zero		1


	//   ....[106]....
        /*0778*/ 	.word	0x00000cc0
        /*077c*/ 	.word	0x000000ff
        /*0780*/ 	.word	0x000001a8
        /*0784*/ 	.short	0x0100
        /*0786*/ 	.byte	0x04
	.zero		1


	//   ....[107]....
        /*0788*/ 	.word	0x00000cd0
        /*078c*/ 	.word	0x000000ff
        /*0790*/ 	.word	0x00000358
        /*0794*/ 	.short	0x0100
        /*0796*/ 	.byte	0x04
	.zero		1


	//   ....[108]....
        /*0798*/ 	.word	0x00000e10
        /*079c*/ 	.word	0x000000ff
        /*07a0*/ 	.word	0x00000360
        /*07a4*/ 	.short	0x0100
        /*07a6*/ 	.byte	0x04
	.zero		1


	//   ....[109]....
        /*07a8*/ 	.word	0x00000e20
        /*07ac*/ 	.word	0x000000ff
        /*07b0*/ 	.word	0x00000368
        /*07b4*/ 	.short	0x0100
        /*07b6*/ 	.byte	0x04
	.zero		1


	//   ....[110]....
        /*07b8*/ 	.word	0x00000f10
        /*07bc*/ 	.word	0x000000ff
        /*07c0*/ 	.word	0x00000370
        /*07c4*/ 	.short	0x0100
        /*07c6*/ 	.byte	0x06
	.zero		1


	//   ....[111]....
        /*07c8*/ 	.word	0x00000f20
        /*07cc*/ 	.word	0x000000ff
        /*07d0*/ 	.word	0x00000378
        /*07d4*/ 	.short	0x0100
        /*07d6*/ 	.byte	0x06
	.zero		1


	//   ....[112]....
        /*07d8*/ 	.word	0x00001060
        /*07dc*/ 	.word	0x000000ff
        /*07e0*/ 	.word	0x00000380
        /*07e4*/ 	.short	0x0100
        /*07e6*/ 	.byte	0x06
	.zero		1


	//   ....[113]....
        /*07e8*/ 	.word	0x00001070
        /*07ec*/ 	.word	0x000000ff
        /*07f0*/ 	.word	0x00000388
        /*07f4*/ 	.short	0x0100
        /*07f6*/ 	.byte	0x06
	.zero		1


	//   ....[114]....
        /*07f8*/ 	.word	0x000011c0
        /*07fc*/ 	.word	0x000000ff
        /*0800*/ 	.word	0x00000390
        /*0804*/ 	.short	0x0100
        /*0806*/ 	.byte	0x04
	.zero		1


	//   ....[115]....
        /*0808*/ 	.word	0x000011d0
        /*080c*/ 	.word	0x000000ff
        /*0810*/ 	.word	0x000003a0
        /*0814*/ 	.short	0x0100
        /*0816*/ 	.byte	0x04
	.zero		1


	//   ....[116]....
        /*0818*/ 	.word	0x000011e0
        /*081c*/ 	.word	0x000000ff
        /*0820*/ 	.word	0x00000398
        /*0824*/ 	.short	0x0100
        /*0826*/ 	.byte	0x04
	.zero		1


	//   ....[117]....
        /*0828*/ 	.word	0x000011f0
        /*082c*/ 	.word	0x000000ff
        /*0830*/ 	.word	0x000003a8
        /*0834*/ 	.short	0x0100
        /*0836*/ 	.byte	0x04
	.zero		1


	//   ....[118]....
        /*0838*/ 	.word	0x00001b70
        /*083c*/ 	.word	0x000000ff
        /*0840*/ 	.word	0x000001b0
        /*0844*/ 	.short	0x010a
        /*0846*/ 	.byte	0x04
	.zero		1


	//   ....[119]....
        /*0848*/ 	.word	0x00001e80
        /*084c*/ 	.word	0x000000ff
        /*0850*/ 	.word	0x000001b0
        /*0854*/ 	.short	0x010a
        /*0856*/ 	.byte	0x09
	.zero		1


	//   ....[120]....
        /*0858*/ 	.word	0x00001ff0
        /*085c*/ 	.word	0x000000ff
        /*0860*/ 	.word	0x000001b0
        /*0864*/ 	.short	0x010a
        /*0866*/ 	.byte	0x08
	.zero		1


	//   ....[121]....
        /*0868*/ 	.word	0x00002200
        /*086c*/ 	.word	0x000000ff
        /*0870*/ 	.word	0x00000378
        /*0874*/ 	.short	0x0101
        /*0876*/ 	.byte	0x24
	.zero		1


	//   ....[122]....
        /*0878*/ 	.word	0x00002230
        /*087c*/ 	.word	0x000000ff
        /*0880*/ 	.word	0x000001b0
        /*0884*/ 	.short	0x010a
        /*0886*/ 	.byte	0x04
	.zero		1


	//   ....[123]....
        /*0888*/ 	.word	0x00002510
        /*088c*/ 	.word	0x000000ff
        /*0890*/ 	.word	0x000001b0
        /*0894*/ 	.short	0x010a
        /*0896*/ 	.byte	0x09
	.zero		1


	//   ....[124]....
        /*0898*/ 	.word	0x00002680
        /*089c*/ 	.word	0x000000ff
        /*08a0*/ 	.word	0x000001b0
        /*08a4*/ 	.short	0x010a
        /*08a6*/ 	.byte	0x08
	.zero		1


	//   ....[125]....
        /*08a8*/ 	.word	0x000028a0
        /*08ac*/ 	.word	0x000000ff
        /*08b0*/ 	.word	0x00000380
        /*08b4*/ 	.short	0x010a
        /*08b6*/ 	.byte	0x24
	.zero		1


	//   ....[126]....
        /*08b8*/ 	.word	0x00002960
        /*08bc*/ 	.word	0x000000ff
        /*08c0*/ 	.word	0x00000000
        /*08c4*/ 	.short	0x0101
        /*08c6*/ 	.byte	0x04
	.zero		1


	//   ....[127]....
        /*08c8*/ 	.word	0x00002f60
        /*08cc*/ 	.word	0x000000ff
        /*08d0*/ 	.word	0x00000000
        /*08d4*/ 	.short	0x010a
        /*08d6*/ 	.byte	0x04
	.zero		1


	//   ....[128]....
        /*08d8*/ 	.word	0x00003000
        /*08dc*/ 	.word	0x000000ff
        /*08e0*/ 	.word	0x00000000
        /*08e4*/ 	.short	0x010a
        /*08e6*/ 	.byte	0x05
	.zero		1


	//   ....[129]....
        /*08e8*/ 	.word	0x000030a0
        /*08ec*/ 	.word	0x000000ff
        /*08f0*/ 	.word	0x00000000
        /*08f4*/ 	.short	0x010a
        /*08f6*/ 	.byte	0x05
	.zero		1


	//   ....[130]....
        /*08f8*/ 	.word	0x00003140
        /*08fc*/ 	.word	0x000000ff
        /*0900*/ 	.word	0x00000000
        /*0904*/ 	.short	0x010a
        /*0906*/ 	.byte	0x05
	.zero		1


	//   ....[131]....
        /*0908*/ 	.word	0x000031e0
        /*090c*/ 	.word	0x000000ff
        /*0910*/ 	.word	0x00000000
        /*0914*/ 	.short	0x010a
        /*0916*/ 	.byte	0x05
	.zero		1


	//   ....[132]....
        /*0918*/ 	.word	0x00003280
        /*091c*/ 	.word	0x000000ff
        /*0920*/ 	.word	0x00000000
        /*0924*/ 	.short	0x010a
        /*0926*/ 	.byte	0x05
	.zero		1


	//   ....[133]....
        /*0928*/ 	.word	0x00003320
        /*092c*/ 	.word	0x000000ff
        /*0930*/ 	.word	0x00000000
        /*0934*/ 	.short	0x010a
        /*0936*/ 	.byte	0x05
	.zero		1


	//   ....[134]....
        /*0938*/ 	.word	0x000033c0
        /*093c*/ 	.word	0x000000ff
        /*0940*/ 	.word	0x00000000
        /*0944*/ 	.short	0x010a
        /*0946*/ 	.byte	0x05
	.zero		1


	//   ....[135]....
        /*0948*/ 	.word	0x00003460
        /*094c*/ 	.word	0x000000ff
        /*0950*/ 	.word	0x00000000
        /*0954*/ 	.short	0x010a
        /*0956*/ 	.byte	0x05
	.zero		1


	//   ....[136]....
        /*0958*/ 	.word	0x00003500
        /*095c*/ 	.word	0x000000ff
        /*0960*/ 	.word	0x00000000
        /*0964*/ 	.short	0x010a
        /*0966*/ 	.byte	0x05
	.zero		1


	//   ....[137]....
        /*0968*/ 	.word	0x000035a0
        /*096c*/ 	.word	0x000000ff
        /*0970*/ 	.word	0x00000000
        /*0974*/ 	.short	0x010a
        /*0976*/ 	.byte	0x05
	.zero		1


	//   ....[138]....
        /*0978*/ 	.word	0x00003640
        /*097c*/ 	.word	0x000000ff
        /*0980*/ 	.word	0x00000000
        /*0984*/ 	.short	0x010a
        /*0986*/ 	.byte	0x05
	.zero		1


	//   ....[139]....
        /*0988*/ 	.word	0x000036e0
        /*098c*/ 	.word	0x000000ff
        /*0990*/ 	.word	0x00000000
        /*0994*/ 	.short	0x010a
        /*0996*/ 	.byte	0x05
	.zero		1


	//   ....[140]....
        /*0998*/ 	.word	0x00003780
        /*099c*/ 	.word	0x000000ff
        /*09a0*/ 	.word	0x00000000
        /*09a4*/ 	.short	0x010a
        /*09a6*/ 	.byte	0x05
	.zero		1


	//   ....[141]....
        /*09a8*/ 	.word	0x00003820
        /*09ac*/ 	.word	0x000000ff
        /*09b0*/ 	.word	0x00000000
        /*09b4*/ 	.short	0x010a
        /*09b6*/ 	.byte	0x05
	.zero		1


	//   ....[142]....
        /*09b8*/ 	.word	0x000038c0
        /*09bc*/ 	.word	0x000000ff
        /*09c0*/ 	.word	0x00000000
        /*09c4*/ 	.short	0x010a
        /*09c6*/ 	.byte	0x05
	.zero		1


	//   ....[143]....
        /*09c8*/ 	.word	0x00003960
        /*09cc*/ 	.word	0x000000ff
        /*09d0*/ 	.word	0x00000000
        /*09d4*/ 	.short	0x010a
        /*09d6*/ 	.byte	0x05
	.zero		1


	//   ....[144]....
        /*09d8*/ 	.word	0x00003a00
        /*09dc*/ 	.word	0x000000ff
        /*09e0*/ 	.word	0x00000000
        /*09e4*/ 	.short	0x010a
        /*09e6*/ 	.byte	0x05
	.zero		1


	//   ....[145]....
        /*09e8*/ 	.word	0x00003aa0
        /*09ec*/ 	.word	0x000000ff
        /*09f0*/ 	.word	0x00000000
        /*09f4*/ 	.short	0x010a
        /*09f6*/ 	.byte	0x05
	.zero		1


	//   ....[146]....
        /*09f8*/ 	.word	0x00003b40
        /*09fc*/ 	.word	0x000000ff
        /*0a00*/ 	.word	0x00000000
        /*0a04*/ 	.short	0x010a
        /*0a06*/ 	.byte	0x05
	.zero		1


	//   ....[147]....
        /*0a08*/ 	.word	0x00003be0
        /*0a0c*/ 	.word	0x000000ff
        /*0a10*/ 	.word	0x00000000
        /*0a14*/ 	.short	0x010a
        /*0a16*/ 	.byte	0x05
	.zero		1


	//   ....[148]....
        /*0a18*/ 	.word	0x00003c80
        /*0a1c*/ 	.word	0x000000ff
        /*0a20*/ 	.word	0x00000000
        /*0a24*/ 	.short	0x010a
        /*0a26*/ 	.byte	0x05
	.zero		1


	//   ....[149]....
        /*0a28*/ 	.word	0x00003d20
        /*0a2c*/ 	.word	0x000000ff
        /*0a30*/ 	.word	0x00000000
        /*0a34*/ 	.short	0x010a
        /*0a36*/ 	.byte	0x05
	.zero		1


	//   ....[150]....
        /*0a38*/ 	.word	0x00003dc0
        /*0a3c*/ 	.word	0x000000ff
        /*0a40*/ 	.word	0x00000000
        /*0a44*/ 	.short	0x010a
        /*0a46*/ 	.byte	0x05
	.zero		1


	//   ....[151]....
        /*0a48*/ 	.word	0x00003e60
        /*0a4c*/ 	.word	0x000000ff
        /*0a50*/ 	.word	0x00000000
        /*0a54*/ 	.short	0x010a
        /*0a56*/ 	.byte	0x05
	.zero		1


	//   ....[152]....
        /*0a58*/ 	.word	0x00003f00
        /*0a5c*/ 	.word	0x000000ff
        /*0a60*/ 	.word	0x00000000
        /*0a64*/ 	.short	0x010a
        /*0a66*/ 	.byte	0x05
	.zero		1


	//   ....[153]....
        /*0a68*/ 	.word	0x00003fa0
        /*0a6c*/ 	.word	0x000000ff
        /*0a70*/ 	.word	0x00000000
        /*0a74*/ 	.short	0x010a
        /*0a76*/ 	.byte	0x05
	.zero		1


	//   ....[154]....
        /*0a78*/ 	.word	0x00004040
        /*0a7c*/ 	.word	0x000000ff
        /*0a80*/ 	.word	0x00000000
        /*0a84*/ 	.short	0x010a
        /*0a86*/ 	.byte	0x05
	.zero		1


	//   ....[155]....
        /*0a88*/ 	.word	0x000040e0
        /*0a8c*/ 	.word	0x000000ff
        /*0a90*/ 	.word	0x00000000
        /*0a94*/ 	.short	0x010a
        /*0a96*/ 	.byte	0x05
	.zero		1


	//   ....[156]....
        /*0a98*/ 	.word	0x00004180
        /*0a9c*/ 	.word	0x000000ff
        /*0aa0*/ 	.word	0x00000000
        /*0aa4*/ 	.short	0x010a
        /*0aa6*/ 	.byte	0x05
	.zero		1


	//   ....[157]....
        /*0aa8*/ 	.word	0x00004220
        /*0aac*/ 	.word	0x000000ff
        /*0ab0*/ 	.word	0x00000000
        /*0ab4*/ 	.short	0x010a
        /*0ab6*/ 	.byte	0x05
	.zero		1


	//   ....[158]....
        /*0ab8*/ 	.word	0x000042c0
        /*0abc*/ 	.word	0x000000ff
        /*0ac0*/ 	.word	0x00000000
        /*0ac4*/ 	.short	0x010a
        /*0ac6*/ 	.byte	0x05
	.zero		1


	//   ....[159]....
        /*0ac8*/ 	.word	0x00004360
        /*0acc*/ 	.word	0x000000ff
        /*0ad0*/ 	.word	0x00000000
        /*0ad4*/ 	.short	0x010a
        /*0ad6*/ 	.byte	0x05
	.zero		1


	//   ....[160]....
        /*0ad8*/ 	.word	0x00004400
        /*0adc*/ 	.word	0x000000ff
        /*0ae0*/ 	.word	0x00000000
        /*0ae4*/ 	.short	0x010a
        /*0ae6*/ 	.byte	0x05
	.zero		1


	//   ....[161]....
        /*0ae8*/ 	.word	0x000044a0
        /*0aec*/ 	.word	0x000000ff
        /*0af0*/ 	.word	0x00000000
        /*0af4*/ 	.short	0x010a
        /*0af6*/ 	.byte	0x05
	.zero		1


	//   ....[162]....
        /*0af8*/ 	.word	0x00004540
        /*0afc*/ 	.word	0x000000ff
        /*0b00*/ 	.word	0x00000000
        /*0b04*/ 	.short	0x010a
        /*0b06*/ 	.byte	0x05
	.zero		1


	//   ....[163]....
        /*0b08*/ 	.word	0x000045e0
        /*0b0c*/ 	.word	0x000000ff
        /*0b10*/ 	.word	0x00000000
        /*0b14*/ 	.short	0x010a
        /*0b16*/ 	.byte	0x05
	.zero		1


	//   ....[164]....
        /*0b18*/ 	.word	0x00004680
        /*0b1c*/ 	.word	0x000000ff
        /*0b20*/ 	.word	0x00000000
        /*0b24*/ 	.short	0x010a
        /*0b26*/ 	.byte	0x05
	.zero		1


	//   ....[165]....
        /*0b28*/ 	.word	0x00004720
        /*0b2c*/ 	.word	0x000000ff
        /*0b30*/ 	.word	0x00000000
        /*0b34*/ 	.short	0x010a
        /*0b36*/ 	.byte	0x05
	.zero		1


	//   ....[166]....
        /*0b38*/ 	.word	0x000047c0
        /*0b3c*/ 	.word	0x000000ff
        /*0b40*/ 	.word	0x00000000
        /*0b44*/ 	.short	0x010a
        /*0b46*/ 	.byte	0x05
	.zero		1


	//   ....[167]....
        /*0b48*/ 	.word	0x00004860
        /*0b4c*/ 	.word	0x000000ff
        /*0b50*/ 	.word	0x00000000
        /*0b54*/ 	.short	0x010a
        /*0b56*/ 	.byte	0x05
	.zero		1


	//   ....[168]....
        /*0b58*/ 	.word	0x00004900
        /*0b5c*/ 	.word	0x000000ff
        /*0b60*/ 	.word	0x00000000
        /*0b64*/ 	.short	0x010a
        /*0b66*/ 	.byte	0x05
	.zero		1


	//   ....[169]....
        /*0b68*/ 	.word	0x000049a0
        /*0b6c*/ 	.word	0x000000ff
        /*0b70*/ 	.word	0x00000000
        /*0b74*/ 	.short	0x010a
        /*0b76*/ 	.byte	0x05
	.zero		1


	//   ....[170]....
        /*0b78*/ 	.word	0x00004a40
        /*0b7c*/ 	.word	0x000000ff
        /*0b80*/ 	.word	0x00000000
        /*0b84*/ 	.short	0x010a
        /*0b86*/ 	.byte	0x05
	.zero		1


	//   ....[171]....
        /*0b88*/ 	.word	0x00004ae0
        /*0b8c*/ 	.word	0x000000ff
        /*0b90*/ 	.word	0x00000000
        /*0b94*/ 	.short	0x010a
        /*0b96*/ 	.byte	0x05
	.zero		1


	//   ....[172]....
        /*0b98*/ 	.word	0x00004b80
        /*0b9c*/ 	.word	0x000000ff
        /*0ba0*/ 	.word	0x00000000
        /*0ba4*/ 	.short	0x010a
        /*0ba6*/ 	.byte	0x05
	.zero		1


	//   ....[173]....
        /*0ba8*/ 	.word	0x00004c20
        /*0bac*/ 	.word	0x000000ff
        /*0bb0*/ 	.word	0x00000000
        /*0bb4*/ 	.short	0x010a
        /*0bb6*/ 	.byte	0x05
	.zero		1


	//   ....[174]....
        /*0bb8*/ 	.word	0x00004cc0
        /*0bbc*/ 	.word	0x000000ff
        /*0bc0*/ 	.word	0x00000000
        /*0bc4*/ 	.short	0x010a
        /*0bc6*/ 	.byte	0x05
	.zero		1


	//   ....[175]....
        /*0bc8*/ 	.word	0x00004d60
        /*0bcc*/ 	.word	0x000000ff
        /*0bd0*/ 	.word	0x00000000
        /*0bd4*/ 	.short	0x010a
        /*0bd6*/ 	.byte	0x05
	.zero		1


	//   ....[176]....
        /*0bd8*/ 	.word	0x00004e00
        /*0bdc*/ 	.word	0x000000ff
        /*0be0*/ 	.word	0x00000000
        /*0be4*/ 	.short	0x010a
        /*0be6*/ 	.byte	0x05
	.zero		1


	//   ....[177]....
        /*0be8*/ 	.word	0x00004ea0
        /*0bec*/ 	.word	0x000000ff
        /*0bf0*/ 	.word	0x00000000
        /*0bf4*/ 	.short	0x010a
        /*0bf6*/ 	.byte	0x05
	.zero		1


	//   ....[178]....
        /*0bf8*/ 	.word	0x00004f40
        /*0bfc*/ 	.word	0x000000ff
        /*0c00*/ 	.word	0x00000000
        /*0c04*/ 	.short	0x010a
        /*0c06*/ 	.byte	0x05
	.zero		1


	//   ....[179]....
        /*0c08*/ 	.word	0x00004fe0
        /*0c0c*/ 	.word	0x000000ff
        /*0c10*/ 	.word	0x00000000
        /*0c14*/ 	.short	0x010a
        /*0c16*/ 	.byte	0x05
	.zero		1


	//   ....[180]....
        /*0c18*/ 	.word	0x00005090
        /*0c1c*/ 	.word	0x00000000
        /*0c20*/ 	.word	0x00000000
        /*0c24*/ 	.short	0x010a
        /*0c26*/ 	.byte	0xff
	.zero		1


	//   ....[181]....
        /*0c28*/ 	.word	0x000051e0
        /*0c2c*/ 	.word	0x000000ff
        /*0c30*/ 	.word	0x00000388
        /*0c34*/ 	.short	0x010a
        /*0c36*/ 	.byte	0x04
	.zero		1


	//   ....[182]....
        /*0c38*/ 	.word	0x00005280
        /*0c3c*/ 	.word	0x000000ff
        /*0c40*/ 	.word	0x00000380
        /*0c44*/ 	.short	0x010a
        /*0c46*/ 	.byte	0x04
	.zero		1


	//   ....[183]....
        /*0c48*/ 	.word	0x00005320
        /*0c4c*/ 	.word	0x000000ff
        /*0c50*/ 	.word	0x00000000
        /*0c54*/ 	.short	0x0101
        /*0c56*/ 	.byte	0x05
	.zero		1


	//   ....[184]....
        /*0c58*/ 	.word	0x00005360
        /*0c5c*/ 	.word	0x000000ff
        /*0c60*/ 	.word	0x00000388
        /*0c64*/ 	.short	0x0106
        /*0c66*/ 	.byte	0x04
	.zero		1


	//   ....[185]....
        /*0c68*/ 	.word	0x000053a0
        /*0c6c*/ 	.word	0x00000000
        /*0c70*/ 	.word	0x00000388
        /*0c74*/ 	.short	0x010a
        /*0c76*/ 	.byte	0xff
	.zero		1


	//   ....[186]....
        /*0c78*/ 	.word	0x000058b0
        /*0c7c*/ 	.word	0x000000ff
        /*0c80*/ 	.word	0x00000380
        /*0c84*/ 	.short	0x010a
        /*0c86*/ 	.byte	0x0e
	.zero		1


	//   ....[187]....
        /*0c88*/ 	.word	0x00005960
        /*0c8c*/ 	.word	0x000000ff
        /*0c90*/ 	.word	0x00000000
        /*0c94*/ 	.short	0x0101
        /*0c96*/ 	.byte	0x13
	.zero		1


	//   ....[188]....
        /*0c98*/ 	.word	0x00005970
        /*0c9c*/ 	.word	0x000000ff
        /*0ca0*/ 	.word	0x000003a0
        /*0ca4*/ 	.short	0x010a
        /*0ca6*/ 	.byte	0x12
	.zero		1


	//   ....[189]....
        /*0ca8*/ 	.word	0x00005a30
        /*0cac*/ 	.word	0x000000ff
        /*0cb0*/ 	.word	0x00000000
        /*0cb4*/ 	.short	0x010a
        /*0cb6*/ 	.byte	0x04
	.zero		1


	//   ....[190]....
        /*0cb8*/ 	.word	0x00005a70
        /*0cbc*/ 	.word	0x000000ff
        /*0cc0*/ 	.word	0x00000000
        /*0cc4*/ 	.short	0x010a
        /*0cc6*/ 	.byte	0x05
	.zero		1


	//   ....[191]....
        /*0cc8*/ 	.word	0x00005b90
        /*0ccc*/ 	.word	0x000000ff
        /*0cd0*/ 	.word	0x00000000
        /*0cd4*/ 	.short	0x010a
        /*0cd6*/ 	.byte	0x04
	.zero		1


	//   ....[192]....
        /*0cd8*/ 	.word	0x00005d70
        /*0cdc*/ 	.word	0x000000ff
        /*0ce0*/ 	.word	0x00000000
        /*0ce4*/ 	.short	0x010a
        /*0ce6*/ 	.byte	0x04
	.zero		1


	//   ....[193]....
        /*0ce8*/ 	.word	0x00005e00
        /*0cec*/ 	.word	0x000000ff
        /*0cf0*/ 	.word	0x00000000
        /*0cf4*/ 	.short	0x010a
        /*0cf6*/ 	.byte	0x04
	.zero		1


	//   ....[194]....
        /*0cf8*/ 	.word	0x00006300
        /*0cfc*/ 	.word	0x000000ff
        /*0d00*/ 	.word	0x00000380
        /*0d04*/ 	.short	0x010a
        /*0d06*/ 	.byte	0x1c
	.zero		1


	//   ....[195]....
        /*0d08*/ 	.word	0x000063a0
        /*0d0c*/ 	.word	0x000000ff
        /*0d10*/ 	.word	0x00000000
        /*0d14*/ 	.short	0x0101
        /*0d16*/ 	.byte	0x25
	.zero		1


	//   ....[196]....
        /*0d18*/ 	.word	0x000068d0
        /*0d1c*/ 	.word	0x000000ff
        /*0d20*/ 	.word	0x00000378
        /*0d24*/ 	.short	0x010a
        /*0d26*/ 	.byte	0x1c
	.zero		1


	//   ....[197]....
        /*0d28*/ 	.word	0x00006a40
        /*0d2c*/ 	.word	0x000000ff
        /*0d30*/ 	.word	0x00000368
        /*0d34*/ 	.short	0x010a
        /*0d36*/ 	.byte	0x1c
	.zero		1


	//   ....[198]....
        /*0d38*/ 	.word	0x00006da0
        /*0d3c*/ 	.word	0x000000ff
        /*0d40*/ 	.word	0x00000360
        /*0d44*/ 	.short	0x010b
        /*0d46*/ 	.byte	0x1c
	.zero		1


	//   ....[199]....
        /*0d48*/ 	.word	0x00006db0
        /*0d4c*/ 	.word	0x000000ff
        /*0d50*/ 	.word	0x00000000
        /*0d54*/ 	.short	0x0101
        /*0d56*/ 	.byte	0x26
	.zero		1


	//   ....[200]....
        /*0d58*/ 	.word	0x00006df0
        /*0d5c*/ 	.word	0x00000000
        /*0d60*/ 	.word	0x00000368
        /*0d64*/ 	.short	0x010a
        /*0d66*/ 	.byte	0xff
	.zero		1


	//   ....[201]....
        /*0d68*/ 	.word	0x00007150
        /*0d6c*/ 	.word	0x000000ff
        /*0d70*/ 	.word	0x00000380
        /*0d74*/ 	.short	0x010a
        /*0d76*/ 	.byte	0x2b
	.zero		1


	//   ....[202]....
        /*0d78*/ 	.word	0x00007220
        /*0d7c*/ 	.word	0x000000ff
        /*0d80*/ 	.word	0x00000000
        /*0d84*/ 	.short	0x0101
        /*0d86*/ 	.byte	0x04
	.zero		1


	//   ....[203]....
        /*0d88*/ 	.word	0x00007d30
        /*0d8c*/ 	.word	0x000000ff
        /*0d90*/ 	.word	0x00000360
        /*0d94*/ 	.short	0x010a
        /*0d96*/ 	.byte	0x2b
	.zero		1


	//   ....[204]....
        /*0d98*/ 	.word	0x00007d50
        /*0d9c*/ 	.word	0x00000016
        /*0da0*/ 	.word	0x00000390
        /*0da4*/ 	.short	0x010a
        /*0da6*/ 	.byte	0xff
	.zero		1


	//   ....[205]....
        /*0da8*/ 	.word	0x00007ea0
        /*0dac*/ 	.word	0x000000ff
        /*0db0*/ 	.word	0x00000360
        /*0db4*/ 	.short	0x010a
        /*0db6*/ 	.byte	0x2b
	.zero		1


	//   ....[206]....
        /*0db8*/ 	.word	0x00007f90
        /*0dbc*/ 	.word	0x000000ff
        /*0dc0*/ 	.word	0x00000000
        /*0dc4*/ 	.short	0x0101
        /*0dc6*/ 	.byte	0x04
	.zero		1


	//   ....[207]....
        /*0dc8*/ 	.word	0x00007ff0
        /*0dcc*/ 	.word	0x00000016
        /*0dd0*/ 	.word	0x00000390
        /*0dd4*/ 	.short	0x010a
        /*0dd6*/ 	.byte	0xff
	.zero		1


	//   ....[208]....
        /*0dd8*/ 	.word	0x00008480
        /*0ddc*/ 	.word	0x000000ff
        /*0de0*/ 	.word	0x00000000
        /*0de4*/ 	.short	0x0101
        /*0de6*/ 	.byte	0x04
	.zero		1


	//   ....[209]....
        /*0de8*/ 	.word	0x00008db0
        /*0dec*/ 	.word	0x00000000
        /*0df0*/ 	.word	0x000001b0
        /*0df4*/ 	.short	0x010a
        /*0df6*/ 	.byte	0xff
	.zero		1


	//   ....[210]....
        /*0df8*/ 	.word	0x00008e10
        /*0dfc*/ 	.word	0x00000000
        /*0e00*/ 	.word	0x000001b0
        /*0e04*/ 	.short	0x010a
        /*0e06*/ 	.byte	0xff
	.zero		1


	//   ....[211]....
        /*0e08*/ 	.word	0x00008e70
        /*0e0c*/ 	.word	0x00000000
        /*0e10*/ 	.word	0x00000380
        /*0e14*/ 	.short	0x010a
        /*0e16*/ 	.byte	0xff
	.zero		1


	//   ....[212]....
        /*0e18*/ 	.word	0x00008ed0
        /*0e1c*/ 	.word	0x00000000
        /*0e20*/ 	.word	0x00000000
        /*0e24*/ 	.short	0x010a
        /*0e26*/ 	.byte	0xff
	.zero		1


	//   ....[213]....
        /*0e28*/ 	.word	0x00008f30
        /*0e2c*/ 	.word	0x00000000
        /*0e30*/ 	.word	0x00000000
        /*0e34*/ 	.short	0x010a
        /*0e36*/ 	.byte	0xff
	.zero		1


	//   ....[214]....
        /*0e38*/ 	.word	0x00008f90
        /*0e3c*/ 	.word	0x00000000
        /*0e40*/ 	.word	0x00000000
        /*0e44*/ 	.short	0x010a
        /*0e46*/ 	.byte	0xff
	.zero		1


	//   ....[215]....
        /*0e48*/ 	.word	0x00008ff0
        /*0e4c*/ 	.word	0x00000000
        /*0e50*/ 	.word	0x00000000
        /*0e54*/ 	.short	0x010a
        /*0e56*/ 	.byte	0xff
	.zero		1


	//   ....[216]....
        /*0e58*/ 	.word	0x00009050
        /*0e5c*/ 	.word	0x00000000
        /*0e60*/ 	.word	0x00000000
        /*0e64*/ 	.short	0x010a
        /*0e66*/ 	.byte	0xff
	.zero		1


	//   ....[217]....
        /*0e68*/ 	.word	0x000090b0
        /*0e6c*/ 	.word	0x00000000
        /*0e70*/ 	.word	0x00000000
        /*0e74*/ 	.short	0x010a
        /*0e76*/ 	.byte	0xff
	.zero		1


	//   ....[218]....
        /*0e78*/ 	.word	0x00009110
        /*0e7c*/ 	.word	0x00000000
        /*0e80*/ 	.word	0x00000000
        /*0e84*/ 	.short	0x010a
        /*0e86*/ 	.byte	0xff
	.zero		1


	//   ....[219]....
        /*0e88*/ 	.word	0x00009170
        /*0e8c*/ 	.word	0x00000000
        /*0e90*/ 	.word	0x00000000
        /*0e94*/ 	.short	0x010a
        /*0e96*/ 	.byte	0xff
	.zero		1


	//   ....[220]....
        /*0e98*/ 	.word	0x000091d0
        /*0e9c*/ 	.word	0x00000000
        /*0ea0*/ 	.word	0x00000000
        /*0ea4*/ 	.short	0x010a
        /*0ea6*/ 	.byte	0xff
	.zero		1


	//   ....[221]....
        /*0ea8*/ 	.word	0x00009230
        /*0eac*/ 	.word	0x00000000
        /*0eb0*/ 	.word	0x00000000
        /*0eb4*/ 	.short	0x010a
        /*0eb6*/ 	.byte	0xff
	.zero		1


	//   ....[222]....
        /*0eb8*/ 	.word	0x00009290
        /*0ebc*/ 	.word	0x00000000
        /*0ec0*/ 	.word	0x00000000
        /*0ec4*/ 	.short	0x010a
        /*0ec6*/ 	.byte	0xff
	.zero		1


	//   ....[223]....
        /*0ec8*/ 	.word	0x000092f0
        /*0ecc*/ 	.word	0x00000000
        /*0ed0*/ 	.word	0x00000000
        /*0ed4*/ 	.short	0x010a
        /*0ed6*/ 	.byte	0xff
	.zero		1


	//   ....[224]....
        /*0ed8*/ 	.word	0x00009350
        /*0edc*/ 	.word	0x00000000
        /*0ee0*/ 	.word	0x00000000
        /*0ee4*/ 	.short	0x010a
        /*0ee6*/ 	.byte	0xff
	.zero		1


	//   ....[225]....
        /*0ee8*/ 	.word	0x000093b0
        /*0eec*/ 	.word	0x00000000
        /*0ef0*/ 	.word	0x00000000
        /*0ef4*/ 	.short	0x010a
        /*0ef6*/ 	.byte	0xff
	.zero		1


	//   ....[226]....
        /*0ef8*/ 	.word	0x00009410
        /*0efc*/ 	.word	0x00000000
        /*0f00*/ 	.word	0x00000000
        /*0f04*/ 	.short	0x010a
        /*0f06*/ 	.byte	0xff
	.zero		1


	//   ....[227]....
        /*0f08*/ 	.word	0x00009470
        /*0f0c*/ 	.word	0x00000000
        /*0f10*/ 	.word	0x00000000
        /*0f14*/ 	.short	0x010a
        /*0f16*/ 	.byte	0xff
	.zero		1


	//   ....[228]....
        /*0f18*/ 	.word	0x000094d0
        /*0f1c*/ 	.word	0x00000000
        /*0f20*/ 	.word	0x00000000
        /*0f24*/ 	.short	0x010a
        /*0f26*/ 	.byte	0xff
	.zero		1


	//   ....[229]....
        /*0f28*/ 	.word	0x00009530
        /*0f2c*/ 	.word	0x00000000
        /*0f30*/ 	.word	0x00000000
        /*0f34*/ 	.short	0x010a
        /*0f36*/ 	.byte	0xff
	.zero		1


	//   ....[230]....
        /*0f38*/ 	.word	0x00009590
        /*0f3c*/ 	.word	0x00000000
        /*0f40*/ 	.word	0x00000000
        /*0f44*/ 	.short	0x010a
        /*0f46*/ 	.byte	0xff
	.zero		1


	//   ....[231]....
        /*0f48*/ 	.word	0x000095f0
        /*0f4c*/ 	.word	0x00000000
        /*0f50*/ 	.word	0x00000000
        /*0f54*/ 	.short	0x010a
        /*0f56*/ 	.byte	0xff
	.zero		1


	//   ....[232]....
        /*0f58*/ 	.word	0x00009650
        /*0f5c*/ 	.word	0x00000000
        /*0f60*/ 	.word	0x00000000
        /*0f64*/ 	.short	0x010a
        /*0f66*/ 	.byte	0xff
	.zero		1


	//   ....[233]....
        /*0f68*/ 	.word	0x000096b0
        /*0f6c*/ 	.word	0x00000000
        /*0f70*/ 	.word	0x00000000
        /*0f74*/ 	.short	0x010a
        /*0f76*/ 	.byte	0xff
	.zero		1


	//   ....[234]....
        /*0f78*/ 	.word	0x00009710
        /*0f7c*/ 	.word	0x00000000
        /*0f80*/ 	.word	0x00000000
        /*0f84*/ 	.short	0x010a
        /*0f86*/ 	.byte	0xff
	.zero		1


	//   ....[235]....
        /*0f88*/ 	.word	0x00009770
        /*0f8c*/ 	.word	0x00000000
        /*0f90*/ 	.word	0x00000000
        /*0f94*/ 	.short	0x010a
        /*0f96*/ 	.byte	0xff
	.zero		1


	//   ....[236]....
        /*0f98*/ 	.word	0x000097d0
        /*0f9c*/ 	.word	0x00000000
        /*0fa0*/ 	.word	0x00000000
        /*0fa4*/ 	.short	0x010a
        /*0fa6*/ 	.byte	0xff
	.zero		1


	//   ....[237]....
        /*0fa8*/ 	.word	0x00009830
        /*0fac*/ 	.word	0x00000000
        /*0fb0*/ 	.word	0x00000000
        /*0fb4*/ 	.short	0x010a
        /*0fb6*/ 	.byte	0xff
	.zero		1


	//   ....[238]....
        /*0fb8*/ 	.word	0x00009890
        /*0fbc*/ 	.word	0x00000000
        /*0fc0*/ 	.word	0x00000000
        /*0fc4*/ 	.short	0x010a
        /*0fc6*/ 	.byte	0xff
	.zero		1


	//   ....[239]....
        /*0fc8*/ 	.word	0x000098f0
        /*0fcc*/ 	.word	0x00000000
        /*0fd0*/ 	.word	0x00000000
        /*0fd4*/ 	.short	0x010a
        /*0fd6*/ 	.byte	0xff
	.zero		1


	//   ....[240]....
        /*0fd8*/ 	.word	0x00009950
        /*0fdc*/ 	.word	0x00000000
        /*0fe0*/ 	.word	0x00000000
        /*0fe4*/ 	.short	0x010a
        /*0fe6*/ 	.byte	0xff
	.zero		1


	//   ....[241]....
        /*0fe8*/ 	.word	0x000099b0
        /*0fec*/ 	.word	0x00000000
        /*0ff0*/ 	.word	0x00000000
        /*0ff4*/ 	.short	0x010a
        /*0ff6*/ 	.byte	0xff
	.zero		1


	//   ....[242]....
        /*0ff8*/ 	.word	0x00009a10
        /*0ffc*/ 	.word	0x00000000
        /*1000*/ 	.word	0x00000000
        /*1004*/ 	.short	0x010a
        /*1006*/ 	.byte	0xff
	.zero		1


	//   ....[243]....
        /*1008*/ 	.word	0x00009a70
        /*100c*/ 	.word	0x00000000
        /*1010*/ 	.word	0x00000000
        /*1014*/ 	.short	0x010a
        /*1016*/ 	.byte	0xff
	.zero		1


	//   ....[244]....
        /*1018*/ 	.word	0x00009ad0
        /*101c*/ 	.word	0x00000000
        /*1020*/ 	.word	0x00000000
        /*1024*/ 	.short	0x010a
        /*1026*/ 	.byte	0xff
	.zero		1


	//   ....[245]....
        /*1028*/ 	.word	0x00009b30
        /*102c*/ 	.word	0x00000000
        /*1030*/ 	.word	0x00000000
        /*1034*/ 	.short	0x010a
        /*1036*/ 	.byte	0xff
	.zero		1


	//   ....[246]....
        /*1038*/ 	.word	0x00009b90
        /*103c*/ 	.word	0x00000000
        /*1040*/ 	.word	0x00000000
        /*1044*/ 	.short	0x010a
        /*1046*/ 	.byte	0xff
	.zero		1


	//   ....[247]....
        /*1048*/ 	.word	0x00009bf0
        /*104c*/ 	.word	0x00000000
        /*1050*/ 	.word	0x00000000
        /*1054*/ 	.short	0x010a
        /*1056*/ 	.byte	0xff
	.zero		1


	//   ....[248]....
        /*1058*/ 	.word	0x00009c50
        /*105c*/ 	.word	0x00000000
        /*1060*/ 	.word	0x00000000
        /*1064*/ 	.short	0x010a
        /*1066*/ 	.byte	0xff
	.zero		1


	//   ....[249]....
        /*1068*/ 	.word	0x00009cb0
        /*106c*/ 	.word	0x00000000
        /*1070*/ 	.word	0x00000000
        /*1074*/ 	.short	0x010a
        /*1076*/ 	.byte	0xff
	.zero		1


	//   ....[250]....
        /*1078*/ 	.word	0x00009d10
        /*107c*/ 	.word	0x00000000
        /*1080*/ 	.word	0x00000000
        /*1084*/ 	.short	0x010a
        /*1086*/ 	.byte	0xff
	.zero		1


	//   ....[251]....
        /*1088*/ 	.word	0x00009d70
        /*108c*/ 	.word	0x00000000
        /*1090*/ 	.word	0x00000000
        /*1094*/ 	.short	0x010a
        /*1096*/ 	.byte	0xff
	.zero		1


	//   ....[252]....
        /*1098*/ 	.word	0x00009dd0
        /*109c*/ 	.word	0x00000000
        /*10a0*/ 	.word	0x00000000
        /*10a4*/ 	.short	0x010a
        /*10a6*/ 	.byte	0xff
	.zero		1


	//   ....[253]....
        /*10a8*/ 	.word	0x00009e30
        /*10ac*/ 	.word	0x00000000
        /*10b0*/ 	.word	0x00000000
        /*10b4*/ 	.short	0x010a
        /*10b6*/ 	.byte	0xff
	.zero		1


	//   ....[254]....
        /*10b8*/ 	.word	0x00009e90
        /*10bc*/ 	.word	0x00000000
        /*10c0*/ 	.word	0x00000000
        /*10c4*/ 	.short	0x010a
        /*10c6*/ 	.byte	0xff
	.zero		1


	//   ....[255]....
        /*10c8*/ 	.word	0x00009ef0
        /*10cc*/ 	.word	0x00000000
        /*10d0*/ 	.word	0x00000000
        /*10d4*/ 	.short	0x010a
        /*10d6*/ 	.byte	0xff
	.zero		1


	//   ....[0]....
        /*10d8*/ 	.word	0x00009f50
        /*10dc*/ 	.word	0x00000000
        /*10e0*/ 	.word	0x00000000
        /*10e4*/ 	.short	0x010a
        /*10e6*/ 	.byte	0xff
	.zero		1


	//   ....[1]....
        /*10e8*/ 	.word	0x00009fb0
        /*10ec*/ 	.word	0x00000000
        /*10f0*/ 	.word	0x00000000
        /*10f4*/ 	.short	0x010a
        /*10f6*/ 	.byte	0xff
	.zero		1


	//   ....[2]....
        /*10f8*/ 	.word	0x0000a010
        /*10fc*/ 	.word	0x00000000
        /*1100*/ 	.word	0x00000000
        /*1104*/ 	.short	0x010a
        /*1106*/ 	.byte	0xff
	.zero		1


	//   ....[3]....
        /*1108*/ 	.word	0x0000a070
        /*110c*/ 	.word	0x00000000
        /*1110*/ 	.word	0x00000000
        /*1114*/ 	.short	0x010a
        /*1116*/ 	.byte	0xff
	.zero		1


	//   ....[4]....
        /*1118*/ 	.word	0x0000a0d0
        /*111c*/ 	.word	0x00000000
        /*1120*/ 	.word	0x00000000
        /*1124*/ 	.short	0x010a
        /*1126*/ 	.byte	0xff
	.zero		1


	//   ....[5]....
        /*1128*/ 	.word	0x0000a130
        /*112c*/ 	.word	0x00000000
        /*1130*/ 	.word	0x00000000
        /*1134*/ 	.short	0x010a
        /*1136*/ 	.byte	0xff
	.zero		1


	//   ....[6]....
        /*1138*/ 	.word	0x0000a190
        /*113c*/ 	.word	0x00000000
        /*1140*/ 	.word	0x00000000
        /*1144*/ 	.short	0x010a
        /*1146*/ 	.byte	0xff
	.zero		1


	//   ....[7]....
        /*1148*/ 	.word	0x0000a1f0
        /*114c*/ 	.word	0x00000000
        /*1150*/ 	.word	0x00000000
        /*1154*/ 	.short	0x010a
        /*1156*/ 	.byte	0xff
	.zero		1


	//   ....[8]....
        /*1158*/ 	.word	0x0000a250
        /*115c*/ 	.word	0x00000000
        /*1160*/ 	.word	0x00000000
        /*1164*/ 	.short	0x010a
        /*1166*/ 	.byte	0xff
	.zero		1


	//   ....[9]....
        /*1168*/ 	.word	0x0000a2b0
        /*116c*/ 	.word	0x00000004
        /*1170*/ 	.word	0x00000388
        /*1174*/ 	.short	0x010a
        /*1176*/ 	.byte	0xff
	.zero		1


	//   ....[10]....
        /*1178*/ 	.word	0x0000a310
        /*117c*/ 	.word	0x00000004
        /*1180*/ 	.word	0x00000380
        /*1184*/ 	.short	0x010a
        /*1186*/ 	.byte	0xff
	.zero		1


	//   ....[11]....
        /*1188*/ 	.word	0x0000a370
        /*118c*/ 	.word	0x00000000
        /*1190*/ 	.word	0x00000380
        /*1194*/ 	.short	0x010a
        /*1196*/ 	.byte	0xff
	.zero		1


	//   ....[12]....
        /*1198*/ 	.word	0x0000a3d0
        /*119c*/ 	.word	0x00000004
        /*11a0*/ 	.word	0x000003a0
        /*11a4*/ 	.short	0x010a
        /*11a6*/ 	.byte	0xff
	.zero		1


	//   ....[13]....
        /*11a8*/ 	.word	0x0000a430
        /*11ac*/ 	.word	0x00000000
        /*11b0*/ 	.word	0x00000000
        /*11b4*/ 	.short	0x010a
        /*11b6*/ 	.byte	0xff
	.zero		1


	//   ....[14]....
        /*11b8*/ 	.word	0x0000a490
        /*11bc*/ 	.word	0x00000000
        /*11c0*/ 	.word	0x00000000
        /*11c4*/ 	.short	0x010a
        /*11c6*/ 	.byte	0xff
	.zero		1


	//   ....[15]....
        /*11c8*/ 	.word	0x0000a4f0
        /*11cc*/ 	.word	0x00000000
        /*11d0*/ 	.word	0x00000000
        /*11d4*/ 	.short	0x010a
        /*11d6*/ 	.byte	0xff
	.zero		1


	//   ....[16]....
        /*11d8*/ 	.word	0x0000a550
        /*11dc*/ 	.word	0x00000000
        /*11e0*/ 	.word	0x00000380
        /*11e4*/ 	.short	0x010a
        /*11e6*/ 	.byte	0xff
	.zero		1


	//   ....[17]....
        /*11e8*/ 	.word	0x0000a5b0
        /*11ec*/ 	.word	0x00000000
        /*11f0*/ 	.word	0x00000378
        /*11f4*/ 	.short	0x010a
        /*11f6*/ 	.byte	0xff
	.zero		1


	//   ....[18]....
        /*11f8*/ 	.word	0x0000a610
        /*11fc*/ 	.word	0x00000000
        /*1200*/ 	.word	0x00000368
        /*1204*/ 	.short	0x010a
        /*1206*/ 	.byte	0xff
	.zero		1


	//   ....[19]....
        /*1208*/ 	.word	0x0000a670
        /*120c*/ 	.word	0x00000000
        /*1210*/ 	.word	0x00000380
        /*1214*/ 	.short	0x010a
        /*1216*/ 	.byte	0xff
	.zero		1


	//   ....[20]....
        /*1218*/ 	.word	0x0000a6d0
        /*121c*/ 	.word	0x00000003
        /*1220*/ 	.word	0x00000360
        /*1224*/ 	.short	0x010a
        /*1226*/ 	.byte	0xff
	.zero		1


	//   ....[21]....
        /*1228*/ 	.word	0x0000a720
        /*122c*/ 	.word	0x00000016
        /*1230*/ 	.word	0x00000390
        /*1234*/ 	.short	0x010a
        /*1236*/ 	.byte	0xff
	.zero		1


	//----- nvinfo : EIATTR_NUM_MBARRIERS
	.align		4
.L_47:
        /*1238*/ 	.byte	0x03, 0x38
        /*123a*/ 	.short	0x0076


	//----- nvinfo : EIATTR_EXIT_INSTR_OFFSETS
	.align		4
        /*123c*/ 	.byte	0x04, 0x1c
        /*123e*/ 	.short	(.L_49 - .L_48)


	//   ....[0]....
.L_48:
        /*1240*/ 	.word	0x000050c0


	//   ....[1]....
        /*1244*/ 	.word	0x00005370


	//   ....[2]....
        /*1248*/ 	.word	0x000053d0


	//   ....[3]....
        /*124c*/ 	.word	0x00006070


	//   ....[4]....
        /*1250*/ 	.word	0x00006e20


	//   ....[5]....
        /*1254*/ 	.word	0x00006e60


	//   ....[6]....
        /*1258*/ 	.word	0x00008d90


	//----- nvinfo : EIATTR_MAX_THREADS
	.align		4
.L_49:
        /*125c*/ 	.byte	0x04, 0x05
        /*125e*/ 	.short	(.L_51 - .L_50)
.L_50:
        /*1260*/ 	.word	0x00000100
        /*1264*/ 	.word	0x00000001
        /*1268*/ 	.word	0x00000001


	//----- nvinfo : EIATTR_CRS_STACK_SIZE
	.align		4
.L_51:
        /*126c*/ 	.byte	0x04, 0x1e
        /*126e*/ 	.short	(.L_53 - .L_52)
.L_52:
        /*1270*/ 	.word	0x00000000


	//----- nvinfo : EIATTR_CBANK_PARAM_SIZE
	.align		4
.L_53:
        /*1274*/ 	.byte	0x03, 0x19
        /*1276*/ 	.short	0x0900


	//----- nvinfo : EIATTR_PARAM_CBANK
	.align		4
        /*1278*/ 	.byte	0x04, 0x0a
        /*127a*/ 	.short	(.L_55 - .L_54)
	.align		4
.L_54:
        /*127c*/ 	.word	index@(.nv.constant0._ZN7cutlass13device_kernelINS_4conv6kernel13ConvUniversalINS1_16ConvProblemShapeILNS1_8OperatorE0ELi3EEENS1_10collective14CollectiveConvINS1_47MainloopSm100TmaUmmaWarpSpecializedImplicitGemmILS5_0ELi54ELi3ELi1ELi2EN4cute5tupleIJNSA_1CILi1EEESD_SD_EEEEENSB_IJNSC_ILi64EEESG_NSB_IJNSC_ILi32EEEEEEEEENS_12float_e4m3_tESK_NSA_8TiledMMAINSA_8MMA_AtomIJNSA_10MMA_TraitsINSA_19SM100_MMA_F8F6F4_SSEJSK_SK_fSG_SG_NSA_17integral_constantINSA_4UMMA5MajorELSR_0EEESS_NSP_INSQ_7ScaleInELST_0EEESU_EEEEEENSA_6LayoutISE_NSB_IJNSC_ILi0EEESY_SY_EEEEENSB_IJNSA_10UnderscoreES11_S11_EEEEENS7_6detail27Sm100ImplicitGemmTileTraitsINSA_20SM90_TMA_LOAD_IM2COLENSA_14ComposedLayoutINSA_7SwizzleILi1ELi4ELi3EEENSA_18smem_ptr_flag_bitsILi8EEENSX_INSB_IJNSC_ILi8EEESH_EEENSB_IJSH_SD_EEEEEEEvEENS15_INSA_13SM90_TMA_LOADES1G_vEEEENS_8epilogue10collective18CollectiveEpilogueINS1L_23Sm100TmaWarpSpecializedILi1ELi1ELi32ELb0ELb0EEEJSJ_NSB_IJNSX_ISG_SD_EES1Q_EEESK_NSB_IJNSB_IJllllEEESD_SY_EEESK_S1T_NS1L_6fusion15FusionCallbacksIS1P_NS1U_17LinearCombinationISK_fSK_fLNS_15FloatRoundStyleE2EEESJ_S1R_JEEENSA_5SM1004TMEM4LOAD26SM100_TMEM_LOAD_16dp32b32xES16_NS17_INS18_ILi2ELi4ELi3EEES1B_NSX_INSB_IJS1C_SG_EEENSB_IJSG_SD_EEEEEEENSA_39AutoVectorizingCopyWithAssumedAlignmentILi128EEENSA_21SM90_TMA_STORE_IM2COLES28_S2A_S2A_EEEvvEEEEvNT_6ParamsE)
        /*1280*/ 	.short	0x0380
        /*1282*/ 	.short	0x0900


	//----- nvinfo : EIATTR_SW_WAR
	.align		4
.L_55:
        /*1284*/ 	.byte	0x04, 0x36
        /*1286*/ 	.short	(.L_57 - .L_56)
.L_56:
        /*1288*/ 	.word	0x00000008
.L_57:


//--------------------- .nv.callgraph             --------------------------
	.section	.nv.callgraph,"",@"SHT_CUDA_CALLGRAPH"
	.align	4
	.sectionentsize	8
	.align		4
        /*0000*/ 	.word	0x00000000
	.align		4
        /*0004*/ 	.word	0xffffffff
	.align		4
        /*0008*/ 	.word	index@(_ZN7cutlass13device_kernelINS_4conv6kernel13ConvUniversalINS1_16ConvProblemShapeILNS1_8OperatorE0ELi3EEENS1_10collective14CollectiveConvINS1_47MainloopSm100TmaUmmaWarpSpecializedImplicitGemmILS5_0ELi54ELi3ELi1ELi2EN4cute5tupleIJNSA_1CILi1EEESD_SD_EEEEENSB_IJNSC_ILi64EEESG_NSB_IJNSC_ILi32EEEEEEEEENS_12float_e4m3_tESK_NSA_8TiledMMAINSA_8MMA_AtomIJNSA_10MMA_TraitsINSA_19SM100_MMA_F8F6F4_SSEJSK_SK_fSG_SG_NSA_17integral_constantINSA_4UMMA5MajorELSR_0EEESS_NSP_INSQ_7ScaleInELST_0EEESU_EEEEEENSA_6LayoutISE_NSB_IJNSC_ILi0EEESY_SY_EEEEENSB_IJNSA_10UnderscoreES11_S11_EEEEENS7_6detail27Sm100ImplicitGemmTileTraitsINSA_20SM90_TMA_LOAD_IM2COLENSA_14ComposedLayoutINSA_7SwizzleILi1ELi4ELi3EEENSA_18smem_ptr_flag_bitsILi8EEENSX_INSB_IJNSC_ILi8EEESH_EEENSB_IJSH_SD_EEEEEEEvEENS15_INSA_13SM90_TMA_LOADES1G_vEEEENS_8epilogue10collective18CollectiveEpilogueINS1L_23Sm100TmaWarpSpecializedILi1ELi1ELi32ELb0ELb0EEEJSJ_NSB_IJNSX_ISG_SD_EES1Q_EEESK_NSB_IJNSB_IJllllEEESD_SY_EEESK_S1T_NS1L_6fusion15FusionCallbacksIS1P_NS1U_17LinearCombinationISK_fSK_fLNS_15FloatRoundStyleE2EEESJ_S1R_JEEENSA_5SM1004TMEM4LOAD26SM100_TMEM_LOAD_16dp32b32xES16_NS17_INS18_ILi2ELi4ELi3EEES1B_NSX_INSB_IJS1C_SG_EEENSB_IJSG_SD_EEEEEEENSA_39AutoVectorizingCopyWithAssumedAlignmentILi128EEENSA_21SM90_TMA_STORE_IM2COLES28_S2A_S2A_EEEvvEEEEvNT_6ParamsE)
	.align		4
        /*000c*/ 	.word	index@(__assertfail)
	.align		4
        /*0010*/ 	.word	0x00000000
	.align		4
        /*0014*/ 	.word	0xfffffffe
	.align		4
        /*0018*/ 	.word	0x00000000
	.align		4
        /*001c*/ 	.word	0xfffffffd
	.align		4
        /*0020*/ 	.word	0x00000000
	.align		4
        /*0024*/ 	.word	0xfffffffc


//--------------------- .nv.constant4             --------------------------
	.section	.nv.constant4,"a",@progbits
	.align	8
	.align		8
.nv.constant4:
        /*0000*/ 	.dword	__assertfail
	.align		8
        /*0008*/ 	.dword	__unnamed_1
	.align		8
        /*0010*/ 	.dword	__unnamed_2
	.align		8
        /*0018*/ 	.dword	_ZN39_INTERNAL_5cede221_4_k_cu_8cd04f58_27124cuda3std3__45__cpo5beginE
	.align		8
        /*0020*/ 	.dword	_ZN39_INTERNAL_5cede221_4_k_cu_8cd04f58_27124cuda3std3__45__cpo3endE
	.align		8
        /*0028*/ 	.dword	_ZN39_INTERNAL_5cede221_4_k_cu_8cd04f58_27124cuda3std3__45__cpo6cbeginE
	.align		8
        /*0030*/ 	.dword	_ZN39_INTERNAL_5cede221_4_k_cu_8cd04f58_27124cuda3std3__45__cpo4cendE
	.align		8
        /*0038*/ 	.dword	_ZN39_INTERNAL_5cede221_4_k_cu_8cd04f58_27124cuda3std3__441_GLOBAL__N__5cede221_4_k_cu_8cd04f58_27126ignoreE
	.align		8
        /*0040*/ 	.dword	_ZN39_INTERNAL_5cede221_4_k_cu_8cd04f58_27124cuda3std3__419piecewise_constructE
	.align		8
        /*0048*/ 	.dword	_ZN39_INTERNAL_5cede221_4_k_cu_8cd04f58_27124cuda3std3__48in_placeE
	.align		8
        /*0050*/ 	.dword	_ZN39_INTERNAL_5cede221_4_k_cu_8cd04f58_27124cuda3std6ranges3__45__cpo4swapE
	.align		8
        /*0058*/ 	.dword	_ZN39_INTERNAL_5cede221_4_k_cu_8cd04f58_27124cuda3std6ranges3__45__cpo9iter_moveE
	.align		8
        /*0060*/ 	.dword	_ZN39_INTERNAL_5cede221_4_k_cu_8cd04f58_27124cute7productE
	.align		8
        /*0068*/ 	.dword	_ZN39_INTERNAL_5cede221_4_k_cu_8cd04f58_27124cute1_E
	.align		8
        /*0070*/ 	.dword	$str$27
	.align		8
        /*0078*/ 	.dword	$str$28
	.align		8
        /*0080*/ 	.dword	$str$29
	.align		8
        /*0088*/ 	.dword	$str$30


//--------------------- .text._ZN7cutlass13device_kernelINS_4conv6kernel13ConvUniversalINS1_16ConvProblemShapeILNS1_8OperatorE0ELi3EEENS1_10collective14CollectiveConvINS1_47MainloopSm100TmaUmmaWarpSpecializedImplicitGemmILS5_0ELi54ELi3ELi1ELi2EN4cute5tupleIJNSA_1CILi1EEESD_SD_EEEEENSB_IJNSC_ILi64EEESG_NSB_IJNSC_ILi32EEEEEEEEENS_12float_e4m3_tESK_NSA_8TiledMMAINSA_8MMA_AtomIJNSA_10MMA_TraitsINSA_19SM100_MMA_F8F6F4_SSEJSK_SK_fSG_SG_NSA_17integral_constantINSA_4UMMA5MajorELSR_0EEESS_NSP_INSQ_7ScaleInELST_0EEESU_EEEEEENSA_6LayoutISE_NSB_IJNSC_ILi0EEESY_SY_EEEEENSB_IJNSA_10UnderscoreES11_S11_EEEEENS7_6detail27Sm100ImplicitGemmTileTraitsINSA_20SM90_TMA_LOAD_IM2COLENSA_14ComposedLayoutINSA_7SwizzleILi1ELi4ELi3EEENSA_18smem_ptr_flag_bitsILi8EEENSX_INSB_IJNSC_ILi8EEESH_EEENSB_IJSH_SD_EEEEEEEvEENS15_INSA_13SM90_TMA_LOADES1G_vEEEENS_8epilogue10collective18CollectiveEpilogueINS1L_23Sm100TmaWarpSpecializedILi1ELi1ELi32ELb0ELb0EEEJSJ_NSB_IJNSX_ISG_SD_EES1Q_EEESK_NSB_IJNSB_IJllllEEESD_SY_EEESK_S1T_NS1L_6fusion15FusionCallbacksIS1P_NS1U_17LinearCombinationISK_fSK_fLNS_15FloatRoundStyleE2EEESJ_S1R_JEEENSA_5SM1004TMEM4LOAD26SM100_TMEM_LOAD_16dp32b32xES16_NS17_INS18_ILi2ELi4ELi3EEES1B_NSX_INSB_IJS1C_SG_EEENSB_IJSG_SD_EEEEEEENSA_39AutoVectorizingCopyWithAssumedAlignmentILi128EEENSA_21SM90_TMA_STORE_IM2COLES28_S2A_S2A_EEEvvEEEEvNT_6ParamsE --------------------------
	.section	.text._ZN7cutlass13device_kernelINS_4conv6kernel13ConvUniversalINS1_16ConvProblemShapeILNS1_8OperatorE0ELi3EEENS1_10collective14CollectiveConvINS1_47MainloopSm100TmaUmmaWarpSpecializedImplicitGemmILS5_0ELi54ELi3ELi1ELi2EN4cute5tupleIJNSA_1CILi1EEESD_SD_EEEEENSB_IJNSC_ILi64EEESG_NSB_IJNSC_ILi32EEEEEEEEENS_12float_e4m3_tESK_NSA_8TiledMMAINSA_8MMA_AtomIJNSA_10MMA_TraitsINSA_19SM100_MMA_F8F6F4_SSEJSK_SK_fSG_SG_NSA_17integral_constantINSA_4UMMA5MajorELSR_0EEESS_NSP_INSQ_7ScaleInELST_0EEESU_EEEEEENSA_6LayoutISE_NSB_IJNSC_ILi0EEESY_SY_EEEEENSB_IJNSA_10UnderscoreES11_S11_EEEEENS7_6detail27Sm100ImplicitGemmTileTraitsINSA_20SM90_TMA_LOAD_IM2COLENSA_14ComposedLayoutINSA_7SwizzleILi1ELi4ELi3EEENSA_18smem_ptr_flag_bitsILi8EEENSX_INSB_IJNSC_ILi8EEESH_EEENSB_IJSH_SD_EEEEEEEvEENS15_INSA_13SM90_TMA_LOADES1G_vEEEENS_8epilogue10collective18CollectiveEpilogueINS1L_23Sm100TmaWarpSpecializedILi1ELi1ELi32ELb0ELb0EEEJSJ_NSB_IJNSX_ISG_SD_EES1Q_EEESK_NSB_IJNSB_IJllllEEESD_SY_EEESK_S1T_NS1L_6fusion15FusionCallbacksIS1P_NS1U_17LinearCombinationISK_fSK_fLNS_15FloatRoundStyleE2EEESJ_S1R_JEEENSA_5SM1004TMEM4LOAD26SM100_TMEM_LOAD_16dp32b32xES16_NS17_INS18_ILi2ELi4ELi3EEES1B_NSX_INSB_IJS1C_SG_EEENSB_IJSG_SD_EEEEEEENSA_39AutoVectorizingCopyWithAssumedAlignmentILi128EEENSA_21SM90_TMA_STORE_IM2COLES28_S2A_S2A_EEEvvEEEEvNT_6ParamsE,"ax",@progbits
	.align	128
.text._ZN7cutlass13device_kernelINS_4conv6kernel13ConvUniversalINS1_16ConvProblemShapeILNS1_8OperatorE0ELi3EEENS1_10collective14CollectiveConvINS1_47MainloopSm100TmaUmmaWarpSpecializedImplicitGemmILS5_0ELi54ELi3ELi1ELi2EN4cute5tupleIJNSA_1CILi1EEESD_SD_EEEEENSB_IJNSC_ILi64EEESG_NSB_IJNSC_ILi32EEEEEEEEENS_12float_e4m3_tESK_NSA_8TiledMMAINSA_8MMA_AtomIJNSA_10MMA_TraitsINSA_19SM100_MMA_F8F6F4_SSEJSK_SK_fSG_SG_NSA_17integral_constantINSA_4UMMA5MajorELSR_0EEESS_NSP_INSQ_7ScaleInELST_0EEESU_EEEEEENSA_6LayoutISE_NSB_IJNSC_ILi0EEESY_SY_EEEEENSB_IJNSA_10UnderscoreES11_S11_EEEEENS7_6detail27Sm100ImplicitGemmTileTraitsINSA_20SM90_TMA_LOAD_IM2COLENSA_14ComposedLayoutINSA_7SwizzleILi1ELi4ELi3EEENSA_18smem_ptr_flag_bitsILi8EEENSX_INSB_IJNSC_ILi8EEESH_EEENSB_IJSH_SD_EEEEEEEvEENS15_INSA_13SM90_TMA_LOADES1G_vEEEENS_8epilogue10collective18CollectiveEpilogueINS1L_23Sm100TmaWarpSpecializedILi1ELi1ELi32ELb0ELb0EEEJSJ_NSB_IJNSX_ISG_SD_EES1Q_EEESK_NSB_IJNSB_IJllllEEESD_SY_EEESK_S1T_NS1L_6fusion15FusionCallbacksIS1P_NS1U_17LinearCombinationISK_fSK_fLNS_15FloatRoundStyleE2EEESJ_S1R_JEEENSA_5SM1004TMEM4LOAD26SM100_TMEM_LOAD_16dp32b32xES16_NS17_INS18_ILi2ELi4ELi3EEES1B_NSX_INSB_IJS1C_SG_EEENSB_IJSG_SD_EEEEEEENSA_39AutoVectorizingCopyWithAssumedAlignmentILi128EEENSA_21SM90_TMA_STORE_IM2COLES28_S2A_S2A_EEEvvEEEEvNT_6ParamsE:
        .type           _ZN7cutlass13device_kernelINS_4conv6kernel13ConvUniversalINS1_16ConvProblemShapeILNS1_8OperatorE0ELi3EEENS1_10collective14CollectiveConvINS1_47MainloopSm100TmaUmmaWarpSpecializedImplicitGemmILS5_0ELi54ELi3ELi1ELi2EN4cute5tupleIJNSA_1CILi1EEESD_SD_EEEEENSB_IJNSC_ILi64EEESG_NSB_IJNSC_ILi32EEEEEEEEENS_12float_e4m3_tESK_NSA_8TiledMMAINSA_8MMA_AtomIJNSA_10MMA_TraitsINSA_19SM100_MMA_F8F6F4_SSEJSK_SK_fSG_SG_NSA_17integral_constantINSA_4UMMA5MajorELSR_0EEESS_NSP_INSQ_7ScaleInELST_0EEESU_EEEEEENSA_6LayoutISE_NSB_IJNSC_ILi0EEESY_SY_EEEEENSB_IJNSA_10UnderscoreES11_S11_EEEEENS7_6detail27Sm100ImplicitGemmTileTraitsINSA_20SM90_TMA_LOAD_IM2COLENSA_14ComposedLayoutINSA_7SwizzleILi1ELi4ELi3EEENSA_18smem_ptr_flag_bitsILi8EEENSX_INSB_IJNSC_ILi8EEESH_EEENSB_IJSH_SD_EEEEEEEvEENS15_INSA_13SM90_TMA_LOADES1G_vEEEENS_8epilogue10collective18CollectiveEpilogueINS1L_23Sm100TmaWarpSpecializedILi1ELi1ELi32ELb0ELb0EEEJSJ_NSB_IJNSX_ISG_SD_EES1Q_EEESK_NSB_IJNSB_IJllllEEESD_SY_EEESK_S1T_NS1L_6fusion15FusionCallbacksIS1P_NS1U_17LinearCombinationISK_fSK_fLNS_15FloatRoundStyleE2EEESJ_S1R_JEEENSA_5SM1004TMEM4LOAD26SM100_TMEM_LOAD_16dp32b32xES16_NS17_INS18_ILi2ELi4ELi3EEES1B_NSX_INSB_IJS1C_SG_EEENSB_IJSG_SD_EEEEEEENSA_39AutoVectorizingCopyWithAssumedAlignmentILi128EEENSA_21SM90_TMA_STORE_IM2COLES28_S2A_S2A_EEEvvEEEEvNT_6ParamsE,@function
        .size           _ZN7cutlass13device_kernelINS_4conv6kernel13ConvUniversalINS1_16ConvProblemShapeILNS1_8OperatorE0ELi3EEENS1_10collective14CollectiveConvINS1_47MainloopSm100TmaUmmaWarpSpecializedImplicitGemmILS5_0ELi54ELi3ELi1ELi2EN4cute5tupleIJNSA_1CILi1EEESD_SD_EEEEENSB_IJNSC_ILi64EEESG_NSB_IJNSC_ILi32EEEEEEEEENS_12float_e4m3_tESK_NSA_8TiledMMAINSA_8MMA_AtomIJNSA_10MMA_TraitsINSA_19SM100_MMA_F8F6F4_SSEJSK_SK_fSG_SG_NSA_17integral_constantINSA_4UMMA5MajorELSR_0EEESS_NSP_INSQ_7ScaleInELST_0EEESU_EEEEEENSA_6LayoutISE_NSB_IJNSC_ILi0EEESY_SY_EEEEENSB_IJNSA_10UnderscoreES11_S11_EEEEENS7_6detail27Sm100ImplicitGemmTileTraitsINSA_20SM90_TMA_LOAD_IM2COLENSA_14ComposedLayoutINSA_7SwizzleILi1ELi4ELi3EEENSA_18smem_ptr_flag_bitsILi8EEENSX_INSB_IJNSC_ILi8EEESH_EEENSB_IJSH_SD_EEEEEEEvEENS15_INSA_13SM90_TMA_LOADES1G_vEEEENS_8epilogue10collective18CollectiveEpilogueINS1L_23Sm100TmaWarpSpecializedILi1ELi1ELi32ELb0ELb0EEEJSJ_NSB_IJNSX_ISG_SD_EES1Q_EEESK_NSB_IJNSB_IJllllEEESD_SY_EEESK_S1T_NS1L_6fusion15FusionCallbacksIS1P_NS1U_17LinearCombinationISK_fSK_fLNS_15FloatRoundStyleE2EEESJ_S1R_JEEENSA_5SM1004TMEM4LOAD26SM100_TMEM_LOAD_16dp32b32xES16_NS17_INS18_ILi2ELi4ELi3EEES1B_NSX_INSB_IJS1C_SG_EEENSB_IJSG_SD_EEEEEEENSA_39AutoVectorizingCopyWithAssumedAlignmentILi128EEENSA_21SM90_TMA_STORE_IM2COLES28_S2A_S2A_EEEvvEEEEvNT_6ParamsE,(.L_x_269 - _ZN7cutlass13device_kernelINS_4conv6kernel13ConvUniversalINS1_16ConvProblemShapeILNS1_8OperatorE0ELi3EEENS1_10collective14CollectiveConvINS1_47MainloopSm100TmaUmmaWarpSpecializedImplicitGemmILS5_0ELi54ELi3ELi1ELi2EN4cute5tupleIJNSA_1CILi1EEESD_SD_EEEEENSB_IJNSC_ILi64EEESG_NSB_IJNSC_ILi32EEEEEEEEENS_12float_e4m3_tESK_NSA_8TiledMMAINSA_8MMA_AtomIJNSA_10MMA_TraitsINSA_19SM100_MMA_F8F6F4_SSEJSK_SK_fSG_SG_NSA_17integral_constantINSA_4UMMA5MajorELSR_0EEESS_NSP_INSQ_7ScaleInELST_0EEESU_EEEEEENSA_6LayoutISE_NSB_IJNSC_ILi0EEESY_SY_EEEEENSB_IJNSA_10UnderscoreES11_S11_EEEEENS7_6detail27Sm100ImplicitGemmTileTraitsINSA_20SM90_TMA_LOAD_IM2COLENSA_14ComposedLayoutINSA_7SwizzleILi1ELi4ELi3EEENSA_18smem_ptr_flag_bitsILi8EEENSX_INSB_IJNSC_ILi8EEESH_EEENSB_IJSH_SD_EEEEEEEvEENS15_INSA_13SM90_TMA_LOADES1G_vEEEENS_8epilogue10collective18CollectiveEpilogueINS1L_23Sm100TmaWarpSpecializedILi1ELi1ELi32ELb0ELb0EEEJSJ_NSB_IJNSX_ISG_SD_EES1Q_EEESK_NSB_IJNSB_IJllllEEESD_SY_EEESK_S1T_NS1L_6fusion15FusionCallbacksIS1P_NS1U_17LinearCombinationISK_fSK_fLNS_15FloatRoundStyleE2EEESJ_S1R_JEEENSA_5SM1004TMEM4LOAD26SM100_TMEM_LOAD_16dp32b32xES16_NS17_INS18_ILi2ELi4ELi3EEES1B_NSX_INSB_IJS1C_SG_EEENSB_IJSG_SD_EEEEEEENSA_39AutoVectorizingCopyWithAssumedAlignmentILi128EEENSA_21SM90_TMA_STORE_IM2COLES28_S2A_S2A_EEEvvEEEEvNT_6ParamsE)
        .other          _ZN7cutlass13device_kernelINS_4conv6kernel13ConvUniversalINS1_16ConvProblemShapeILNS1_8OperatorE0ELi3EEENS1_10collective14CollectiveConvINS1_47MainloopSm100TmaUmmaWarpSpecializedImplicitGemmILS5_0ELi54ELi3ELi1ELi2EN4cute5tupleIJNSA_1CILi1EEESD_SD_EEEEENSB_IJNSC_ILi64EEESG_NSB_IJNSC_ILi32EEEEEEEEENS_12float_e4m3_tESK_NSA_8TiledMMAINSA_8MMA_AtomIJNSA_10MMA_TraitsINSA_19SM100_MMA_F8F6F4_SSEJSK_SK_fSG_SG_NSA_17integral_constantINSA_4UMMA5MajorELSR_0EEESS_NSP_INSQ_7ScaleInELST_0EEESU_EEEEEENSA_6LayoutISE_NSB_IJNSC_ILi0EEESY_SY_EEEEENSB_IJNSA_10UnderscoreES11_S11_EEEEENS7_6detail27Sm100ImplicitGemmTileTraitsINSA_20SM90_TMA_LOAD_IM2COLENSA_14ComposedLayoutINSA_7SwizzleILi1ELi4ELi3EEENSA_18smem_ptr_flag_bitsILi8EEENSX_INSB_IJNSC_ILi8EEESH_EEENSB_IJSH_SD_EEEEEEEvEENS15_INSA_13SM90_TMA_LOADES1G_vEEEENS_8epilogue10collective18CollectiveEpilogueINS1L_23Sm100TmaWarpSpecializedILi1ELi1ELi32ELb0ELb0EEEJSJ_NSB_IJNSX_ISG_SD_EES1Q_EEESK_NSB_IJNSB_IJllllEEESD_SY_EEESK_S1T_NS1L_6fusion15FusionCallbacksIS1P_NS1U_17LinearCombinationISK_fSK_fLNS_15FloatRoundStyleE2EEESJ_S1R_JEEENSA_5SM1004TMEM4LOAD26SM100_TMEM_LOAD_16dp32b32xES16_NS17_INS18_ILi2ELi4ELi3EEES1B_NSX_INSB_IJS1C_SG_EEENSB_IJSG_SD_EEEEEEENSA_39AutoVectorizingCopyWithAssumedAlignmentILi128EEENSA_21SM90_TMA_STORE_IM2COLES28_S2A_S2A_EEEvvEEEEvNT_6ParamsE,@"STO_CUDA_ENTRY STV_DEFAULT"
_ZN7cutlass13device_kernelINS_4conv6kernel13ConvUniversalINS1_16ConvProblemShapeILNS1_8OperatorE0ELi3EEENS1_10collective14CollectiveConvINS1_47MainloopSm100TmaUmmaWarpSpecializedImplicitGemmILS5_0ELi54ELi3ELi1ELi2EN4cute5tupleIJNSA_1CILi1EEESD_SD_EEEEENSB_IJNSC_ILi64EEESG_NSB_IJNSC_ILi32EEEEEEEEENS_12float_e4m3_tESK_NSA_8TiledMMAINSA_8MMA_AtomIJNSA_10MMA_TraitsINSA_19SM100_MMA_F8F6F4_SSEJSK_SK_fSG_SG_NSA_17integral_constantINSA_4UMMA5MajorELSR_0EEESS_NSP_INSQ_7ScaleInELST_0EEESU_EEEEEENSA_6LayoutISE_NSB_IJNSC_ILi0EEESY_SY_EEEEENSB_IJNSA_10UnderscoreES11_S11_EEEEENS7_6detail27Sm100ImplicitGemmTileTraitsINSA_20SM90_TMA_LOAD_IM2COLENSA_14ComposedLayoutINSA_7SwizzleILi1ELi4ELi3EEENSA_18smem_ptr_flag_bitsILi8EEENSX_INSB_IJNSC_ILi8EEESH_EEENSB_IJSH_SD_EEEEEEEvEENS15_INSA_13SM90_TMA_LOADES1G_vEEEENS_8epilogue10collective18CollectiveEpilogueINS1L_23Sm100TmaWarpSpecializedILi1ELi1ELi32ELb0ELb0EEEJSJ_NSB_IJNSX_ISG_SD_EES1Q_EEESK_NSB_IJNSB_IJllllEEESD_SY_EEESK_S1T_NS1L_6fusion15FusionCallbacksIS1P_NS1U_17LinearCombinationISK_fSK_fLNS_15FloatRoundStyleE2EEESJ_S1R_JEEENSA_5SM1004TMEM4LOAD26SM100_TMEM_LOAD_16dp32b32xES16_NS17_INS18_ILi2ELi4ELi3EEES1B_NSX_INSB_IJS1C_SG_EEENSB_IJSG_SD_EEEEEEENSA_39AutoVectorizingCopyWithAssumedAlignmentILi128EEENSA_21SM90_TMA_STORE_IM2COLES28_S2A_S2A_EEEvvEEEEvNT_6ParamsE:
[----:B------:R-:W1:Y:S01]  /*0000*/  LDC R1, c[0x0][0x37c] ;  /* 0x0000df00ff017b82 */ /* 0x000e620000000800 */
[----:B------:R-:W2:Y:S07]  /*0010*/  S2R R70, SR_TID.X ;  /* 0x0000000000467919 */ /* 0x000eae0000002100 */
[----:B------:R-:W3:Y:S01]  /*0020*/  LDC.64 R2, c[0x0][0x990] ;  /* 0x00026400ff027b82 */ /* 0x000ee20000000a00 */
[----:B------:R-:W-:Y:S01]  /*0030*/  ELECT P2, URZ, PT ;  /* 0x0000000000ff782f */ /* 0x000fe20003840000 */
[----:B-1----:R-:W-:Y:S01]  /*0040*/  VIADD R1, R1, 0xfffffff8 ;  /* 0xfffffff801017836 */ /* 0x002fe20000000000 */
[----:B------:R-:W-:-:S02]  /*0050*/  PRMT R76, RZ, 0x7610, R76 ;  /* 0x00007610ff4c7816 */ /* 0x000fc4000000004c */
[----:B---3--:R-:W-:-:S04]  /*0060*/  ISETP.NE.U32.AND P0, PT, R2, RZ, PT ;  /* 0x000000ff0200720c */ /* 0x008fc80003f05070 */
[----:B------:R-:W-:Y:S02]  /*0070*/  ISETP.NE.AND.EX P0, PT, R3, RZ, PT, P0 ;  /* 0x000000ff0300720c */ /* 0x000fe40003f05300 */
[----:B--2---:R-:W-:-:S05]  /*0080*/  SHF.R.U32.HI R77, RZ, 0x5, R70 ;  /* 0x00000005ff4d7819 */ /* 0x004fca0000011646 */
[----:B------:R-:W1:Y:S02]  /*0090*/  SHFL.IDX PT, R0, R77, RZ, 0x1f ;  /* 0x00001fff4d007589 */ /* 0x000e6400000e0000 */
[----:B-1----:R-:W-:-:S04]  /*00a0*/  R2UR UR15, R0 ;  /* 0x00000000000f72ca */ /* 0x002fc800000e0000 */
[----:B------:R-:W-:Y:S05]  /*00b0*/  @P0 BRA `(.L_x_0) ;  /* 0x0000000000300947 */ /* 0x000fea0003800000 */
[----:B------:R-:W1:Y:S02]  /*00c0*/  LDCU.64 UR4, c[0x0][0x988] ;  /* 0x00013100ff0477ac */ /* 0x000e640008000a00 */
[----:B-1----:R-:W-:-:S04]  /*00d0*/  UISETP.NE.U32.AND UP0, UPT, UR4, URZ, UPT ;  /* 0x000000ff0400728c */ /* 0x002fc8000bf05070 */
[----:B------:R-:W-:-:S09]  /*00e0*/  UISETP.NE.AND.EX UP0, UPT, UR5, URZ, UPT, UP0 ;  /* 0x000000ff0500728c */ /* 0x000fd2000bf05300 */
[----:B------:R-:W-:Y:S05]  /*00f0*/  BRA.U !UP0, `(.L_x_1) ;  /* 0x0000000108147547 */ /* 0x000fea000b800000 */
[----:B------:R-:W1:Y:S01]  /*0100*/  LDC.64 R4, c[0x0][0x988] ;  /* 0x00026200ff047b82 */ /* 0x000e620000000a00 */
[----:B------:R-:W1:Y:S02]  /*0110*/  LDCU.64 UR4, c[0x0][0x358] ;  /* 0x00006b00ff0477ac */ /* 0x000e640008000a00 */
[----:B-1----:R1:W5:Y:S01]  /*0120*/  LDG.E R39, desc[UR4][R4.64] ;  /* 0x0000000404277981 */ /* 0x002362000c1e1900 */
[----:B------:R-:W-:Y:S01]  /*0130*/  HFMA2 R76, -RZ, RZ, 0, 5.9604644775390625e-08 ;  /* 0x00000001ff4c7431 */ /* 0x000fe200000001ff */
[----:B------:R-:W-:Y:S05]  /*0140*/  BRA `(.L_x_0) ;  /* 0x00000000000c7947 */ /* 0x000fea0003800000 */
.L_x_1:
[----:B------:R-:W1:Y:S01]  /*0150*/  LDCU UR4, c[0x0][0x980] ;  /* 0x00013000ff0477ac */ /* 0x000e620008000800 */
[----:B------:R-:W-:Y:S01]  /*0160*/  HFMA2 R76, -RZ, RZ, 0, 5.9604644775390625e-08 ;  /* 0x00000001ff4c7431 */ /* 0x000fe200000001ff */
[----:B-1----:R-:W-:-:S07]  /*0170*/  MOV R39, UR4 ;  /* 0x0000000400277c02 */ /* 0x002fce0008000f00 */
.L_x_0:
[----:B------:R-:W2:Y:S02]  /*0180*/  LDCU.64 UR4, c[0x0][0x9b0] ;  /* 0x00013600ff0477ac */ /* 0x000ea40008000a00 */
[----:B--2---:R-:W-:-:S04]  /*0190*/  UISETP.NE.U32.AND UP0, UPT, UR4, URZ, UPT ;  /* 0x000000ff0400728c */ /* 0x004fc8000bf05070 */
[----:B------:R-:W-:-:S09]  /*01a0*/  UISETP.NE.AND.EX UP0, UPT, UR5, URZ, UPT, UP0 ;  /* 0x000000ff0500728c */ /* 0x000fd2000bf05300 */
[----:B------:R-:W-:Y:S05]  /*01b0*/  BRA.U UP0, `(.L_x_2) ;  /* 0x0000000100287547 */ /* 0x000fea000b800000 */
[----:B------:R-:W2:Y:S02]  /*01c0*/  LDCU.64 UR4, c[0x0][0x9a8] ;  /* 0x00013500ff0477ac */ /* 0x000ea40008000a00 */
[----:B--2---:R-:W-:-:S04]  /*01d0*/  UISETP.NE.U32.AND UP0, UPT, UR4, URZ, UPT ;  /* 0x000000ff0400728c */ /* 0x004fc8000bf05070 */
[----:B------:R-:W-:-:S09]  /*01e0*/  UISETP.NE.AND.EX UP0, UPT, UR5, URZ, UPT, UP0 ;  /* 0x000000ff0500728c */ /* 0x000fd2000bf05300 */
[----:B------:R-:W-:Y:S05]  /*01f0*/  BRA.U !UP0, `(.L_x_3) ;  /* 0x0000000108107547 */ /* 0x000fea000b800000 */
[----:B-1----:R-:W1:Y:S01]  /*0200*/  LDC.64 R4, c[0x0][0x9a8] ;  /* 0x00026a00ff047b82 */ /* 0x002e620000000a00 */
[----:B------:R-:W1:Y:S02]  /*0210*/  LDCU.64 UR4, c[0x0][0x358] ;  /* 0x00006b00ff0477ac */ /* 0x000e640008000a00 */
[----:B-1----:R2:W5:Y:S01]  /*0220*/  LDG.E R38, desc[UR4][R4.64] ;  /* 0x0000000404267981 */ /* 0x002562000c1e1900 */
[----:B------:R-:W-:Y:S05]  /*0230*/  BRA `(.L_x_2) ;  /* 0x0000000000087947 */ /* 0x000fea0003800000 */
.L_x_3:
[----:B------:R-:W2:Y:S02]  /*0240*/  LDCU UR4, c[0x0][0x9a0] ;  /* 0x00013400ff0477ac */ /* 0x000ea40008000800 */
[----:B--2---:R-:W-:Y:S02]  /*0250*/  MOV R38, UR4 ;  /* 0x0000000400267c02 */ /* 0x004fe40008000f00 */
.L_x_2:
[----:B-12---:R-:W1:Y:S01]  /*0260*/  LDC.64 R4, c[0x0][0x988] ;  /* 0x00026200ff047b82 */ /* 0x006e620000000a00 */
[----:B------:R-:W-:Y:S01]  /*0270*/  IMAD.U32 R0, RZ, RZ, UR15 ;  /* 0x0000000fff007e24 */ /* 0x000fe2000f8e00ff */
[----:B------:R-:W-:Y:S01]  /*0280*/  ISETP.EQ.U32.AND P4, PT, R2, RZ, PT ;  /* 0x000000ff0200720c */ /* 0x000fe20003f82070 */
[----:B------:R-:W-:Y:S03]  /*0290*/  BSSY.RECONVERGENT B0, `(.L_x_4) ;  /* 0x0000012000007945 */ /* 0x000fe60003800200 */
[----:B------:R-:W-:Y:S02]  /*02a0*/  ISETP.NE.OR P1, PT, R0, 0x1, !P2 ;  /* 0x000000010000780c */ /* 0x000fe40005725670 */
[----:B-1----:R-:W-:-:S04]  /*02b0*/  ISETP.NE.U32.AND P0, PT, R4, RZ, PT ;  /* 0x000000ff0400720c */ /* 0x002fc80003f05070 */
[----:B------:R-:W-:-:S13]  /*02c0*/  ISETP.NE.AND.EX P0, PT, R5, RZ, PT, P0 ;  /* 0x000000ff0500720c */ /* 0x000fda0003f05300 */
[----:B------:R-:W-:Y:S01]  /*02d0*/  VOTEU.ANY UP4, P0 ;  /* 0x0000000000ff7886 */ /* 0x000fe20000080100 */
[----:B------:R-:W-:Y:S02]  /*02e0*/  PLOP3.LUT P3, PT, PT, PT, UP4, 0x80, 0x8 ;  /* 0x000000000008781c */ /* 0x000fe40003f6f048 */
[----:B------:R-:W-:Y:S02]  /*02f0*/  ISETP.NE.OR P0, PT, R0, 0x3, !P2 ;  /* 0x000000030000780c */ /* 0x000fe40005705670 */
[----:B------:R-:W-:-:S04]  /*0300*/  ISETP.EQ.OR.EX P5, PT, R3, RZ, !P3, P4 ;  /* 0x000000ff0300720c */ /* 0x000fc80005fa2740 */
[----:B------:R-:W-:Y:S01]  /*0310*/  P2R R80, PR, RZ, 0x20 ;  /* 0x00000020ff507803 */ /* 0x000fe20000000000 */
[----:B------:R-:W-:Y:S05]  /*0320*/  @P1 BRA `(.L_x_5) ;  /* 0x0000000000201947 */ /* 0x000fea0003800000 */
[----:B------:R-:W1:Y:S02]  /*0330*/  LDCU.64 UR4, c[0x0][0x348] ;  /* 0x00006900ff0477ac */ /* 0x000e640008000a00 */
[----:B-1----:R-:W-:Y:S02]  /*0340*/  UIADD3 UR6, UP1, UPT, UR4, 0x80, URZ ;  /* 0x0000008004067890 */ /* 0x002fe4000ff3e0ff */
[----:B------:R-:W-:Y:S02]  /*0350*/  UIADD3 UR4, UP0, UPT, UR4, 0x200, URZ ;  /* 0x0000020004047890 */ /* 0x000fe4000ff1e0ff */
[----:B------:R-:W-:Y:S02]  /*0360*/  UIADD3.X UR7, UPT, UPT, URZ, UR5, URZ, UP1, !UPT ;  /* 0x00000005ff077290 */ /* 0x000fe40008ffe4ff */
[----:B------:R-:W-:-:S07]  /*0370*/  UIADD3.X UR5, UPT, UPT, URZ, UR5, URZ, UP0, !UPT ;  /* 0x00000005ff057290 */ /* 0x000fce00087fe4ff */
[----:B------:R1:W-:Y:S02]  /*0380*/  UTMACCTL.PF [UR6] ;  /* 0x00000000060079b9 */ /* 0x0003e40008040000 */
[----:B------:R1:W-:Y:S02]  /*0390*/  UTMACCTL.PF [UR4] ;  /* 0x00000000040079b9 */ /* 0x0003e40008040000 */
[----:B-1----:R-:W-:Y:S01]  /*03a0*/  NOP ;  /* 0x0000000000007918 */ /* 0x002fe20000000000 */
.L_x_5:
[----:B------:R-:W-:Y:S05]  /*03b0*/  BSYNC.RECONVERGENT B0 ;  /* 0x0000000000007941 */ /* 0x000fea0003800200 */
.L_x_4:
[----:B------:R-:W-:Y:S04]  /*03c0*/  BSSY.RECONVERGENT B0, `(.L_x_6) ;  /* 0x000000a000007945 */ /* 0x000fe80003800200 */
        /* <DEDUP_REMOVED lines=9> */
.L_x_7:
[----:B------:R-:W-:Y:S05]  /*0460*/  BSYNC.RECONVERGENT B0 ;  /* 0x0000000000007941 */ /* 0x000fea0003800200 */
.L_x_6:
[----:B------:R-:W-:Y:S01]  /*0470*/  UPLOP3.LUT UP2, UPT, UPT, UPT, UPT, 0x80, 0x8 ;  /* 0x000000000008789c */ /* 0x000fe20003f4f070 */
[----:B------:R-:W-:Y:S10]  /*0480*/  @!P5 BRA `(.L_x_8) ;  /* 0x000000000024d947 */ /* 0x000ff40003800000 */
[----:B------:R-:W-:Y:S01]  /*0490*/  ISETP.NE.U32.AND P1, PT, R2, RZ, PT ;  /* 0x000000ff0200720c */ /* 0x000fe20003f25070 */
[----:B------:R-:W-:Y:S01]  /*04a0*/  USEL UR4, URZ, 0xffffffff, UP4 ;  /* 0xffffffffff047887 */ /* 0x000fe2000a000000 */
[----:B-----5:R-:W-:Y:S02]  /*04b0*/  FSETP.NEU.AND P0, PT, R39, RZ, PT ;  /* 0x000000ff2700720b */ /* 0x020fe40003f0d000 */
[----:B------:R-:W-:-:S11]  /*04c0*/  ISETP.NE.AND.EX P1, PT, R3, RZ, PT, P1 ;  /* 0x000000ff0300720c */ /* 0x000fd60003f25310 */
[----:B------:R-:W-:Y:S02]  /*04d0*/  VOTEU.ANY UP0, P0 ;  /* 0x0000000000ff7886 */ /* 0x000fe40000000100 */
[----:B------:R-:W-:-:S05]  /*04e0*/  VOTEU.ANY UP1, P1 ;  /* 0x0000000000ff7886 */ /* 0x000fca0000820100 */
[----:B------:R-:W-:-:S04]  /*04f0*/  @!UP1 USEL UR4, URZ, 0xffffffff, UP0 ;  /* 0xffffffffff049887 */ /* 0x000fc80008000000 */
[----:B------:R-:W-:-:S04]  /*0500*/  ULOP3.LUT UR4, UR4, 0x1, URZ, 0xc0, !UPT ;  /* 0x0000000104047892 */ /* 0x000fc8000f8ec0ff */
[----:B------:R-:W-:-:S11]  /*0510*/  UISETP.NE.U32.AND UP2, UPT, UR4, 0x1, UPT ;  /* 0x000000010400788c */ /* 0x000fd6000bf45070 */
.L_x_8:
[----:B------:R-:W1:Y:S01]  /*0520*/  SHFL.IDX PT, R2, R77, RZ, 0x1f ;  /* 0x00001fff4d027589 */ /* 0x000e6200000e0000 */
[----:B------:R-:W-:-:S04]  /*0530*/  UISETP.NE.AND UP0, UPT, UR15, 0x2, UPT ;  /* 0x000000020f00788c */ /* 0x000fc8000bf05270 */
[----:B------:R-:W-:Y:S01]  /*0540*/  USEL UR42, URZ, 0x1, UP0 ;  /* 0x00000001ff2a7887 */ /* 0x000fe20008000000 */
[----:B-1----:R-:W-:-:S13]  /*0550*/  ISETP.NE.AND P0, PT, R2, RZ, PT ;  /* 0x000000ff0200720c */ /* 0x002fda0003f05270 */
[----:B------:R-:W-:Y:S05]  /*0560*/  @P0 BRA `(.L_x_9) ;  /* 0x0000000400e40947 */ /* 0x000fea0003800000 */
[----:B------:R-:W-:Y:S01]  /*0570*/  ELECT P0, URZ, PT ;  /* 0x0000000000ff782f */ /* 0x000fe20003800000 */
[----:B------:R-:W-:-:S12]  /*0580*/  BSSY.RECONVERGENT B0, `(.L_x_9) ;  /* 0x0000077000007945 */ /* 0x000fd80003800200 */
[----:B------:R-:W-:Y:S05]  /*0590*/  @!P0 BRA `(.L_x_10) ;  /* 0x0000000400d48947 */ /* 0x000fea0003800000 */
[----:B------:R-:W1:Y:S01]  /*05a0*/  S2UR UR4, SR_CgaCtaId ;  /* 0x00000000000479c3 */ /* 0x000e620000008800 */
[----:B------:R-:W-:Y:S01]  /*05b0*/  UMOV UR5, 0x400 ;  /* 0x0000040000057882 */ /* 0x000fe20000000000 */
[----:B------:R-:W-:Y:S02]  /*05c0*/  UMOV UR6, 0x1 ;  /* 0x0000000100067882 */ /* 0x000fe40000000000 */
[----:B------:R-:W-:-:S04]  /*05d0*/  UIADD3 UR6, UPT, UPT, -UR6, 0x100000, URZ ;  /* 0x0010000006067890 */ /* 0x000fc8000fffe1ff */
[----:B------:R-:W-:Y:S02]  /*05e0*/  USHF.L.U32 UR7, UR6, 0xb, URZ ;  /* 0x0000000b06077899 */ /* 0x000fe400080006ff */
[----:B------:R-:W-:Y:S02]  /*05f0*/  USHF.L.U32 UR6, UR6, 0x1, URZ ;  /* 0x0000000106067899 */ /* 0x000fe400080006ff */
[----:B-1----:R-:W-:Y:S01]  /*0600*/  ULEA UR4, UR4, UR5, 0x18 ;  /* 0x0000000504047291 */ /* 0x002fe2000f8ec0ff */
[----:B------:R-:W1:Y:S11]  /*0610*/  FENCE.VIEW.ASYNC.S ;  /* 0x00000000000073c6 */ /* 0x000e760000000000 */
[----:B-1----:R1:W2:Y:S01]  /*0620*/  SYNCS.EXCH.64 URZ, [UR4], UR6 ;  /* 0x0000000604ff75b2 */ /* 0x0022a20008000100 */
[----:B------:R1:W3:Y:S01]  /*0630*/  SYNCS.EXCH.64 URZ, [UR4+0x1b0], UR6 ;  /* 0x0001b00604ff75b2 */ /* 0x0002e20008000100 */
[----:B------:R1:W4:Y:S01]  /*0640*/  SYNCS.EXCH.64 URZ, [UR4+0x8], UR6 ;  /* 0x0000080604ff75b2 */ /* 0x0003220008000100 */
[----:B------:R1:W1:Y:S01]  /*0650*/  SYNCS.EXCH.64 URZ, [UR4+0x1b8], UR6 ;  /* 0x0001b80604ff75b2 */ /* 0x0002620008000100 */
        /* <DEDUP_REMOVED lines=104> */
[----:B--234-:R-:W-:Y:S01]  /*0ce0*/  NOP ;  /* 0x0000000000007918 */ /* 0x01cfe20000000000 */
.L_x_10:
[----:B-1----:R-:W-:Y:S05]  /*0cf0*/  BSYNC.RECONVERGENT B0 ;  /* 0x0000000000007941 */ /* 0x002fea0003800200 */
.L_x_9:
[----:B------:R-:W1:Y:S01]  /*0d00*/  SHFL.IDX PT, R2, R77, RZ, 0x1f ;  /* 0x00001fff4d027589 */ /* 0x000e6200000e0000 */
[----:B------:R-:W-:Y:S01]  /*0d10*/  NOP ;  /* 0x0000000000007918 */ /* 0x000fe20000000000 */
[----:B-1----:R-:W-:-:S13]  /*0d20*/  ISETP.NE.AND P0, PT, R2, 0x1, PT ;  /* 0x000000010200780c */ /* 0x002fda0003f05270 */
[----:B------:R-:W-:Y:S05]  /*0d30*/  @P0 BRA `(.L_x_11) ;  /* 0x0000000000400947 */ /* 0x000fea0003800000 */
[----:B------:R-:W1:Y:S01]  /*0d40*/  S2UR UR4, SR_CgaCtaId ;  /* 0x00000000000479c3 */ /* 0x000e620000008800 */
[----:B------:R-:W-:Y:S01]  /*0d50*/  UMOV UR5, 0x400 ;  /* 0x0000040000057882 */ /* 0x000fe20000000000 */
[----:B------:R-:W-:Y:S01]  /*0d60*/  UMOV UR8, 0x20 ;  /* 0x0000002000087882 */ /* 0x000fe20000000000 */
[----:B------:R-:W-:Y:S01]  /*0d70*/  UMOV UR6, 0x80 ;  /* 0x0000008000067882 */ /* 0x000fe20000000000 */
[----:B------:R-:W-:-:S04]  /*0d80*/  UIADD3 UR8, UPT, UPT, -UR8, 0x100000, URZ ;  /* 0x0010000008087890 */ /* 0x000fc8000fffe1ff */
[----:B------:R-:W-:Y:S02]  /*0d90*/  USHF.L.U32 UR9, UR8, 0xb, URZ ;  /* 0x0000000b08097899 */ /* 0x000fe400080006ff */
[----:B------:R-:W-:Y:S02]  /*0da0*/  USHF.L.U32 UR8, UR8, 0x1, URZ ;  /* 0x0000000108087899 */ /* 0x000fe400080006ff */
[----:B------:R-:W-:-:S04]  /*0db0*/  UIADD3 UR6, UPT, UPT, -UR6, 0x100000, URZ ;  /* 0x0010000006067890 */ /* 0x000fc8000fffe1ff */
[----:B------:R-:W-:Y:S02]  /*0dc0*/  USHF.L.U32 UR7, UR6, 0xb, URZ ;  /* 0x0000000b06077899 */ /* 0x000fe400080006ff */
[----:B------:R-:W-:Y:S01]  /*0dd0*/  USHF.L.U32 UR6, UR6, 0x1, URZ ;  /* 0x0000000106067899 */ /* 0x000fe200080006ff */
[----:B------:R-:W-:Y:S01]  /*0de0*/  ELECT P0, URZ, PT ;  /* 0x0000000000ff782f */ /* 0x000fe20003800000 */
[----:B-1----:R-:W-:Y:S01]  /*0df0*/  ULEA UR4, UR4, UR5, 0x18 ;  /* 0x0000000504047291 */ /* 0x002fe2000f8ec0ff */
[----:B------:R-:W1:Y:S11]  /*0e00*/  FENCE.VIEW.ASYNC.S ;  /* 0x00000000000073c6 */ /* 0x000e760000000000 */
[----:B-1----:R1:W2:Y:S01]  /*0e10*/  SYNCS.EXCH.64 URZ, [UR4+0x360], UR8 ;  /* 0x0003600804ff75b2 */ /* 0x0022a20008000100 */
[----:B------:R1:W3:Y:S01]  /*0e20*/  SYNCS.EXCH.64 URZ, [UR4+0x368], UR6 ;  /* 0x0003680604ff75b2 */ /* 0x0002e20008000100 */
[----:B------:R-:W-:Y:S01]  /*0e30*/  NOP ;  /* 0x0000000000007918 */ /* 0x000fe20000000000 */
.L_x_11:
[----:B------:R-:W4:Y:S01]  /*0e40*/  SHFL.IDX PT, R2, R77, RZ, 0x1f ;  /* 0x00001fff4d027589 */ /* 0x000f2200000e0000 */
[----:B------:R-:W-:Y:S01]  /*0e50*/  NOP ;  /* 0x0000000000007918 */ /* 0x000fe20000000000 */
[----:B----4-:R-:W-:-:S13]  /*0e60*/  ISETP.NE.AND P0, PT, R2, 0x3, PT ;  /* 0x000000030200780c */ /* 0x010fda0003f05270 */
[----:B------:R-:W-:Y:S05]  /*0e70*/  @P0 BRA `(.L_x_12) ;  /* 0x0000000000300947 */ /* 0x000fea0003800000 */
[----:B-1----:R-:W1:Y:S01]  /*0e80*/  S2UR UR4, SR_CgaCtaId ;  /* 0x00000000000479c3 */ /* 0x002e620000008800 */
[----:B------:R-:W-:Y:S01]  /*0e90*/  UMOV UR6, 0x400 ;  /* 0x0000040000067882 */ /* 0x000fe20000000000 */
[----:B------:R-:W-:Y:S01]  /*0ea0*/  UMOV UR5, 0x20 ;  /* 0x0000002000057882 */ /* 0x000fe20000000000 */
[----:B------:R-:W-:Y:S01]  /*0eb0*/  ELECT P0, URZ, PT ;  /* 0x0000000000ff782f */ /* 0x000fe20003800000 */
[----:B-1----:R-:W-:Y:S02]  /*0ec0*/  ULEA UR6, UR4, UR6, 0x18 ;  /* 0x0000000604067291 */ /* 0x002fe4000f8ec0ff */
[----:B------:R-:W-:-:S04]  /*0ed0*/  UIADD3 UR4, UPT, UPT, -UR5, 0x100000, URZ ;  /* 0x0010000005047890 */ /* 0x000fc8000fffe1ff */
[----:B------:R-:W-:Y:S02]  /*0ee0*/  USHF.L.U32 UR5, UR4, 0xb, URZ ;  /* 0x0000000b04057899 */ /* 0x000fe400080006ff */
[----:B------:R-:W-:Y:S01]  /*0ef0*/  USHF.L.U32 UR4, UR4, 0x1, URZ ;  /* 0x0000000104047899 */ /* 0x000fe200080006ff */
[----:B------:R-:W1:Y:S11]  /*0f00*/  FENCE.VIEW.ASYNC.S ;  /* 0x00000000000073c6 */ /* 0x000e760000000000 */
[----:B-1----:R4:W1:Y:S01]  /*0f10*/  SYNCS.EXCH.64 URZ, [UR6+0x370], UR4 ;  /* 0x0003700406ff75b2 */ /* 0x0028620008000100 */
[----:B------:R4:W1:Y:S02]  /*0f20*/  SYNCS.EXCH.64 URZ, [UR6+0x378], UR4 ;  /* 0x0003780406ff75b2 */ /* 0x0008640008000100 */
[----:B----4-:R-:W-:Y:S01]  /*0f30*/  NOP ;  /* 0x0000000000007918 */ /* 0x010fe20000000000 */
.L_x_12:
[----:B------:R-:W4:Y:S01]  /*0f40*/  SHFL.IDX PT, R2, R77, RZ, 0x1f ;  /* 0x00001fff4d027589 */ /* 0x000f2200000e0000 */
[----:B------:R-:W-:Y:S01]  /*0f50*/  NOP ;  /* 0x0000000000007918 */ /* 0x000fe20000000000 */
[----:B----4-:R-:W-:-:S13]  /*0f60*/  ISETP.NE.AND P0, PT, R2, 0x4, PT ;  /* 0x000000040200780c */ /* 0x010fda0003f05270 */
[----:B------:R-:W-:Y:S05]  /*0f70*/  @P0 BRA `(.L_x_13) ;  /* 0x0000000000440947 */ /* 0x000fea0003800000 */
[----:B-1----:R-:W1:Y:S01]  /*0f80*/  S2UR UR6, SR_CgaCtaId ;  /* 0x00000000000679c3 */ /* 0x002e620000008800 */
[----:B------:R-:W-:Y:S01]  /*0f90*/  UMOV UR4, 0x100 ;  /* 0x0000010000047882 */ /* 0x000fe20000000000 */
[----:B------:R-:W-:Y:S01]  /*0fa0*/  UMOV UR5, 0x400 ;  /* 0x0000040000057882 */ /* 0x000fe20000000000 */
[----:B------:R-:W-:Y:S01]  /*0fb0*/  USEL UR4, UR4, 0xe0, UP2 ;  /* 0x000000e004047887 */ /* 0x000fe20009000000 */
[----:B------:R-:W-:Y:S01]  /*0fc0*/  UMOV UR8, 0x1 ;  /* 0x0000000100087882 */ /* 0x000fe20000000000 */
[----:B------:R-:W-:Y:S01]  /*0fd0*/  ELECT P0, URZ, PT ;  /* 0x0000000000ff782f */ /* 0x000fe20003800000 */
[----:B------:R-:W-:-:S04]  /*0fe0*/  UIADD3 UR8, UPT, UPT, -UR8, 0x100000, URZ ;  /* 0x0010000008087890 */ /* 0x000fc8000fffe1ff */
[----:B------:R-:W-:Y:S02]  /*0ff0*/  USHF.L.U32 UR9, UR8, 0xb, URZ ;  /* 0x0000000b08097899 */ /* 0x000fe400080006ff */
[----:B------:R-:W-:Y:S02]  /*1000*/  USHF.L.U32 UR8, UR8, 0x1, URZ ;  /* 0x0000000108087899 */ /* 0x000fe400080006ff */
[----:B-1----:R-:W-:Y:S02]  /*1010*/  ULEA UR6, UR6, UR5, 0x18 ;  /* 0x0000000506067291 */ /* 0x002fe4000f8ec0ff */
[----:B------:R-:W-:-:S04]  /*1020*/  UIADD3 UR4, UPT, UPT, -UR4, 0x100000, URZ ;  /* 0x0010000004047890 */ /* 0x000fc8000fffe1ff */
[----:B------:R-:W-:Y:S02]  /*1030*/  USHF.L.U32 UR5, UR4, 0xb, URZ ;  /* 0x0000000b04057899 */ /* 0x000fe400080006ff */
[----:B------:R-:W-:Y:S01]  /*1040*/  USHF.L.U32 UR4, UR4, 0x1, URZ ;  /* 0x0000000104047899 */ /* 0x000fe200080006ff */
[----:B------:R-:W1:Y:S03]  /*1050*/  FENCE.VIEW.ASYNC.S ;  /* 0x00000000000073c6 */ /* 0x000e660000000000 */
[----:B-1----:R4:W1:Y:S08]  /*1060*/  SYNCS.EXCH.64 URZ, [UR6+0x380], UR8 ;  /* 0x0003800806ff75b2 */ /* 0x0028700008000100 */
[----:B------:R4:W1:Y:S02]  /*1070*/  SYNCS.EXCH.64 URZ, [UR6+0x388], UR4 ;  /* 0x0003880406ff75b2 */ /* 0x0008640008000100 */
[----:B----4-:R-:W-:Y:S01]  /*1080*/  NOP ;  /* 0x0000000000007918 */ /* 0x010fe20000000000 */
.L_x_13:
[----:B------:R-:W4:Y:S01]  /*1090*/  SHFL.IDX PT, R2, R77, RZ, 0x1f ;  /* 0x00001fff4d027589 */ /* 0x000f2200000e0000 */
[----:B------:R-:W1:Y:S01]  /*10a0*/  S2UR UR44, SR_CTAID.X ;  /* 0x00000000002c79c3 */ /* 0x000e620000002500 */
[----:B------:R-:W-:-:S07]  /*10b0*/  NOP ;  /* 0x0000000000007918 */ /* 0x000fce0000000000 */
[----:B------:R-:W1:Y:S01]  /*10c0*/  S2UR UR45, SR_CTAID.Y ;  /* 0x00000000002d79c3 */ /* 0x000e620000002600 */
[----:B----4-:R-:W-:-:S13]  /*10d0*/  ISETP.NE.AND P0, PT, R2, 0x5, PT ;  /* 0x000000050200780c */ /* 0x010fda0003f05270 */
[----:B-1----:R-:W-:Y:S05]  /*10e0*/  @P0 BRA `(.L_x_14) ;  /* 0x0000000000480947 */ /* 0x002fea0003800000 */
        /* <DEDUP_REMOVED lines=13> */
[----:B-1----:R1:W4:Y:S01]  /*11c0*/  SYNCS.EXCH.64 URZ, [UR4+0x390], UR8 ;  /* 0x0003900804ff75b2 */ /* 0x0023220008000100 */
[----:B------:R1:W1:Y:S01]  /*11d0*/  SYNCS.EXCH.64 URZ, [UR4+0x3a0], UR6 ;  /* 0x0003a00604ff75b2 */ /* 0x0002620008000100 */
[----:B------:R1:W1:Y:S01]  /*11e0*/  SYNCS.EXCH.64 URZ, [UR4+0x398], UR8 ;  /* 0x0003980804ff75b2 */ /* 0x0002620008000100 */
[----:B------:R1:W1:Y:S01]  /*11f0*/  SYNCS.EXCH.64 URZ, [UR4+0x3a8], UR6 ;  /* 0x0003a80604ff75b2 */ /* 0x0002620008000100 */
[----:B------:R-:W-:Y:S01]  /*1200*/  NOP ;  /* 0x0000000000007918 */ /* 0x000fe20000000000 */
.L_x_14:
[----:B------:R-:W-:-:S05]  /*1210*/  CS2R.32 R69, SR_CgaSize ;  /* 0x0000000000457805 */ /* 0x000fca0000008a00 */
[----:B------:R-:W-:-:S05]  /*1220*/  IMAD R69, R69, -0xa0, RZ ;  /* 0xffffff6045457824 */ /* 0x000fca00078e02ff */
[----:B------:R-:W-:-:S14]  /*1230*/  R2UR UR5, R69 ;  /* 0x00000000450572ca */ /* 0x000fdc00000e0000 */
[----:B------:R-:W2:Y:S01]  /*1240*/  LDCU UR5, c[0x0][UR5+0x2b0] ;  /* 0x00005600050577ac */ /* 0x000ea20008000800 */
[----:B------:R-:W-:Y:S02]  /*1250*/  I2FP.F32.U32 R69, UR44 ;  /* 0x0000002c00457c45 */ /* 0x000fe40008201000 */
[----:B------:R-:W-:-:S05]  /*1260*/  CS2R.32 R3, SR_CgaSize ;  /* 0x0000000000037805 */ /* 0x000fca0000008a00 */
[----:B------:R-:W-:-:S06]  /*1270*/  IMAD R3, R3, -0xa0, RZ ;  /* 0xffffff6003037824 */ /* 0x000fcc00078e02ff */
[----:B------:R-:W3:Y:S01]  /*1280*/  LDC R3, c[0x0][R3+0x2a0] ;  /* 0x0000a80003037b82 */ /* 0x000ee20000000800 */
[----:B------:R-:W-:Y:S02]  /*1290*/  I2FP.F32.U32 R68, UR45 ;  /* 0x0000002d00447c45 */ /* 0x000fe40008201000 */
[----:B------:R-:W-:-:S05]  /*12a0*/  CS2R.32 R16, SR_CgaSize ;  /* 0x0000000000107805 */ /* 0x000fca0000008a00 */
[----:B------:R-:W-:-:S05]  /*12b0*/  IMAD R16, R16, -0xa0, RZ ;  /* 0xffffff6010107824 */ /* 0x000fca00078e02ff */
[----:B-1----:R-:W-:-:S14]  /*12c0*/  R2UR UR4, R16 ;  /* 0x00000000100472ca */ /* 0x002fdc00000e0000 */
[----:B------:R-:W1:Y:S01]  /*12d0*/  LDCU UR4, c[0x0][UR4+0x2b4] ;  /* 0x00005680040477ac */ /* 0x000e620008000800 */
[----:B------:R-:W-:Y:S01]  /*12e0*/  NOP ;  /* 0x0000000000007918 */ /* 0x000fe20000000000 */
[----:B------:R-:W3:Y:S01]  /*12f0*/  S2R R16, SR_CTAID.Z ;  /* 0x0000000000107919 */ /* 0x000ee20000002700 */
[----:B------:R-:W4:Y:S01]  /*1300*/  LDCU UR18, c[0x0][0xc24] ;  /* 0x00018480ff1277ac */ /* 0x000f220008000800 */
[----:B------:R-:W-:-:S05]  /*1310*/  CS2R.32 R2, SR_CgaSize ;  /* 0x0000000000027805 */ /* 0x000fca0000008a00 */
[----:B------:R-:W-:-:S06]  /*1320*/  IMAD R2, R2, -0xa0, RZ ;  /* 0xffffff6002027824 */ /* 0x000fcc00078e02ff */
[----:B------:R-:W3:Y:S01]  /*1330*/  LDC R2, c[0x0][R2+0x2a4] ;  /* 0x0000a90002027b82 */ /* 0x000ee20000000800 */
[----:B--2---:R-:W-:Y:S01]  /*1340*/  FMUL R69, R69, UR5 ;  /* 0x0000000545457c20 */ /* 0x004fe20008400000 */
[----:B-1----:R-:W-:-:S05]  /*1350*/  FMUL R68, R68, UR4 ;  /* 0x0000000444447c20 */ /* 0x002fca0008400000 */
[----:B------:R-:W1:Y:S01]  /*1360*/  F2I.U32.TRUNC.NTZ R69, R69 ;  /* 0x0000004500457305 */ /* 0x000e62000020f000 */
[----:B----4-:R-:W-:-:S07]  /*1370*/  UISETP.GE.AND UP0, UPT, UR18, 0x1, UPT ;  /* 0x000000011200788c */ /* 0x010fce000bf06270 */
[----:B------:R-:W2:Y:S01]  /*1380*/  F2I.U32.TRUNC.NTZ R68, R68 ;  /* 0x0000004400447305 */ /* 0x000ea2000020f000 */
[----:B-1----:R-:W-:-:S05]  /*1390*/  IADD3 R69, PT, PT, -R69, RZ, RZ ;  /* 0x000000ff45457210 */ /* 0x002fca0007ffe1ff */
[----:B---3--:R-:W-:Y:S01]  /*13a0*/  IMAD R69, R3, R69, UR44 ;  /* 0x0000002c03457e24 */ /* 0x008fe2000f8e0245 */
[----:B--2---:R-:W-:-:S05]  /*13b0*/  IADD3 R68, PT, PT, -R68, RZ, RZ ;  /* 0x000000ff44447210 */ /* 0x004fca0007ffe1ff */
[----:B------:R-:W-:Y:S01]  /*13c0*/  IMAD R68, R2, R68, UR45 ;  /* 0x0000002d02447e24 */ /* 0x000fe2000f8e0244 */
[----:B------:R-:W-:Y:S06]  /*13d0*/  BAR.SYNC.DEFER_BLOCKING 0x0 ;  /* 0x0000000000007b1d */ /* 0x000fec0000010000 */
[----:B------:R-:W-:Y:S05]  /*13e0*/  BRA.U !UP0, `(.L_x_15) ;  /* 0x0000000108d47547 */ /* 0x000fea000b800000 */
[----:B------:R-:W1:Y:S01]  /*13f0*/  LDCU.128 UR20, c[0x0][0xc10] ;  /* 0x00018200ff1477ac */ /* 0x000e620008000c00 */
[----:B------:R-:W2:Y:S01]  /*1400*/  LDCU UR14, c[0x0][0x370] ;  /* 0x00006e00ff0e77ac */ /* 0x000ea20008000800 */
[----:B------:R-:W3:Y:S01]  /*1410*/  LDCU UR9, c[0x0][0x374] ;  /* 0x00006e80ff0977ac */ /* 0x000ee20008000800 */
[----:B------:R-:W4:Y:S01]  /*1420*/  LDCU UR19, c[0x0][0xc0c] ;  /* 0x00018180ff1377ac */ /* 0x000f220008000800 */
[----:B------:R-:W4:Y:S01]  /*1430*/  LDCU UR8, c[0x0][0xc20] ;  /* 0x00018400ff0877ac */ /* 0x000f220008000800 */
[----:B------:R-:W4:Y:S01]  /*1440*/  LDCU.64 UR16, c[0x0][0xc28] ;  /* 0x00018500ff1077ac */ /* 0x000f220008000a00 */
[----:B-1----:R-:W-:Y:S02]  /*1450*/  UISETP.NE.AND UP0, UPT, UR22, 0x1, UPT ;  /* 0x000000011600788c */ /* 0x002fe4000bf05270 */
[----:B---3--:R-:W-:Y:S02]  /*1460*/  UIMAD.WIDE.U32 UR4, UR9, UR23, URZ ;  /* 0x00000017090472a5 */ /* 0x008fe4000f8e00ff */
[----:B--2---:R-:W-:-:S02]  /*1470*/  UIMAD.WIDE.U32 UR6, UR14, UR20, URZ ;  /* 0x000000140e0672a5 */ /* 0x004fc4000f8e00ff */
[----:B----4-:R-:W-:Y:S02]  /*1480*/  UISETP.NE.AND UP1, UPT, UR19, 0x1, UPT ;  /* 0x000000011300788c */ /* 0x010fe4000bf25270 */
[----:B------:R-:W-:Y:S01]  /*1490*/  UIMAD.WIDE.U32 UR10, UR45, UR23, URZ ;  /* 0x000000172d0a72a5 */ /* 0x000fe2000f8e00ff */
[----:B------:R-:W-:Y:S01]  /*14a0*/  UMOV UR4, UR5 ;  /* 0x0000000500047c82 */ /* 0x000fe20008000000 */
[----:B------:R-:W-:Y:S02]  /*14b0*/  UISETP.NE.AND UP3, UPT, UR18, 0x1, UPT ;  /* 0x000000011200788c */ /* 0x000fe4000bf65270 */
[----:B------:R-:W-:-:S03]  /*14c0*/  @UP0 USHF.R.U32.HI UR9, URZ, UR8, UR4 ;  /* 0x00000008ff090299 */ /* 0x000fc60008011604 */
[----:B------:R-:W-:Y:S01]  /*14d0*/  UMOV UR6, UR11 ;  /* 0x0000000b00067c82 */ /* 0x000fe20008000000 */
[----:B------:R-:W-:Y:S01]  /*14e0*/  UMOV UR4, UR7 ;  /* 0x0000000700047c82 */ /* 0x000fe20008000000 */
[----:B------:R-:W-:Y:S02]  /*14f0*/  USHF.R.U32.HI UR10, URZ, UR8, UR6 ;  /* 0x00000008ff0a7299 */ /* 0x000fe40008011606 */
[----:B------:R-:W-:Y:S02]  /*1500*/  @UP1 USHF.R.U32.HI UR14, URZ, UR21, UR4 ;  /* 0x00000015ff0e1299 */ /* 0x000fe40008011604 */
[----:B------:R-:W-:Y:S02]  /*1510*/  UIMAD.WIDE.U32 UR4, UR9, UR16, URZ ;  /* 0x00000010090472a5 */ /* 0x000fe4000f8e00ff */
[----:B------:R-:W-:Y:S02]  /*1520*/  UIMAD.WIDE.U32 UR12, UR44, UR20, URZ ;  /* 0x000000142c0c72a5 */ /* 0x000fe4000f8e00ff */
[----:B------:R-:W-:-:S03]  /*1530*/  UIMAD.WIDE.U32 UR6, UR14, UR16, URZ ;  /* 0x000000100e0672a5 */ /* 0x000fc6000f8e00ff */
[----:B------:R-:W-:Y:S02]  /*1540*/  UMOV UR4, UR5 ;  /* 0x0000000500047c82 */ /* 0x000fe40008000000 */
[----:B------:R-:W-:Y:S01]  /*1550*/  @UP3 USHF.R.U32.HI UR9, URZ, UR17, UR4 ;  /* 0x00000011ff093299 */ /* 0x000fe20008011604 */
[----:B------:R-:W-:Y:S02]  /*1560*/  UMOV UR8, UR13 ;  /* 0x0000000d00087c82 */ /* 0x000fe40008000000 */
[----:B------:R-:W-:Y:S01]  /*1570*/  UMOV UR4, UR7 ;  /* 0x0000000700047c82 */ /* 0x000fe20008000000 */
[----:B------:R-:W-:Y:S02]  /*1580*/  USHF.R.U32.HI UR21, URZ, UR21, UR8 ;  /* 0x00000015ff157299 */ /* 0x000fe40008011608 */
[----:B------:R-:W-:Y:S02]  /*1590*/  @UP3 USHF.R.U32.HI UR14, URZ, UR17, UR4 ;  /* 0x00000011ff0e3299 */ /* 0x000fe40008011604 */
[----:B------:R-:W-:-:S02]  /*15a0*/  USEL UR8, UR45, UR10, !UP0 ;  /* 0x0000000a2d087287 */ /* 0x000fc4000c000000 */
[----:B------:R-:W-:Y:S02]  /*15b0*/  UIMAD UR4, UR9, UR18, URZ ;  /* 0x00000012090472a4 */ /* 0x000fe4000f8e02ff */
[----:B------:R-:W-:Y:S02]  /*15c0*/  USEL UR6, UR44, UR21, !UP1 ;  /* 0x000000152c067287 */ /* 0x000fe4000c800000 */
[----:B------:R-:W-:Y:S02]  /*15d0*/  UISETP.GE.AND UP0, UPT, UR8, UR4, UPT ;  /* 0x000000040800728c */ /* 0x000fe4000bf06270 */
[----:B------:R-:W-:Y:S02]  /*15e0*/  UIMAD UR7, UR14, UR18, URZ ;  /* 0x000000120e0772a4 */ /* 0x000fe4000f8e02ff */
[----:B------:R-:W-:Y:S02]  /*15f0*/  UIMAD.WIDE.U32 UR4, UR8, UR16, URZ ;  /* 0x00000010080472a5 */ /* 0x000fe4000f8e00ff */
[----:B------:R-:W-:-:S02]  /*1600*/  UISETP.GE.OR UP0, UPT, UR6, UR7, UP0 ;  /* 0x000000070600728c */ /* 0x000fc40008706670 */
[----:B------:R-:W-:Y:S02]  /*1610*/  UIMAD.WIDE.U32 UR10, UR6, UR16, URZ ;  /* 0x00000010060a72a5 */ /* 0x000fe4000f8e00ff */
[----:B------:R-:W-:Y:S01]  /*1620*/  UIADD3 UR7, UPT, UPT, -UR8, URZ, URZ ;  /* 0x000000ff08077290 */ /* 0x000fe2000fffe1ff */
[----:B------:R-:W-:Y:S01]  /*1630*/  UMOV UR4, UR5 ;  /* 0x0000000500047c82 */ /* 0x000fe20008000000 */
[----:B------:R-:W-:Y:S02]  /*1640*/  UIADD3 UR9, UPT, UPT, -UR6, URZ, URZ ;  /* 0x000000ff06097290 */ /* 0x000fe4000fffe1ff */
[----:B------:R-:W-:-:S03]  /*1650*/  USHF.R.U32.HI UR4, URZ, UR17, UR4 ;  /* 0x00000011ff047299 */ /* 0x000fc60008011604 */
[----:B------:R-:W-:Y:S01]  /*1660*/  @!UP0 UMOV UR5, UR11 ;  /* 0x0000000b00058c82 */ /* 0x000fe20008000000 */
[----:B------:R-:W-:Y:S02]  /*1670*/  UIMAD UR45, UR22, UR7, UR45 ;  /* 0x00000007162d72a4 */ /* 0x000fe4000f8e022d */
[----:B------:R-:W-:Y:S02]  /*1680*/  USEL UR4, UR8, UR4, !UP3 ;  /* 0x0000000408047287 */ /* 0x000fe4000d800000 */
[----:B------:R-:W-:Y:S02]  /*1690*/  @!UP0 USHF.R.U32.HI UR5, URZ, UR17, UR5 ;  /* 0x00000011ff058299 */ /* 0x000fe40008011605 */
[----:B------:R-:W-:Y:S02]  /*16a0*/  UIADD3 UR7, UPT, UPT, -UR4, URZ, URZ ;  /* 0x000000ff04077290 */ /* 0x000fe4000fffe1ff */
[----:B------:R-:W-:Y:S02]  /*16b0*/  @!UP0 USEL UR5, UR6, UR5, !UP3 ;  /* 0x0000000506058287 */ /* 0x000fe4000d800000 */
[----:B------:R-:W-:-:S02]  /*16c0*/  UIMAD UR7, UR18, UR7, UR8 ;  /* 0x00000007120772a4 */ /* 0x000fc4000f8e0208 */
[----:B------:R-:W-:Y:S02]  /*16d0*/  @!UP0 UIADD3 UR4, UPT, UPT, UR4, -UR5, URZ ;  /* 0x8000000504048290 */ /* 0x000fe4000fffe0ff */
[----:B------:R-:W-:Y:S02]  /*16e0*/  @!UP0 UIMAD UR7, UR7, UR14, UR5 ;  /* 0x0000000e070782a4 */ /* 0x000fe4000f8e0205 */
[----:B------:R-:W-:Y:S02]  /*16f0*/  @!UP0 UIMAD UR8, UR4, UR18, UR6 ;  /* 0x00000012040882a4 */ /* 0x000fe4000f8e0206 */
[----:B------:R-:W-:Y:S02]  /*1700*/  UIMAD UR4, UR19, UR9, UR44 ;  /* 0x00000009130472a4 */ /* 0x000fe4000f8e022c */
[----:B------:R-:W-:Y:S01]  /*1710*/  UIMAD UR45, UR8, UR22, UR45 ;  /* 0x00000016082d72a4 */ /* 0x000fe2000f8e022d */
[----:B------:R-:W-:Y:S02]  /*1720*/  @!UP0 UMOV UR6, UR7 ;  /* 0x0000000700068c82 */ /* 0x000fe40008000000 */
[----:B------:R-:W-:-:S12]  /*1730*/  UIMAD UR44, UR6, UR19, UR4 ;  /* 0x00000013062c72a4 */ /* 0x000fd8000f8e0204 */
.L_x_15:
[----:B------:R-:W1:Y:S02]  /*1740*/  LDCU UR4, c[0x0][0xc30] ;  /* 0x00018600ff0477ac */ /* 0x000e640008000800 */
[----:B-1----:R-:W-:-:S09]  /*1750*/  UISETP.NE.AND UP0, UPT, UR4, 0x1, UPT ;  /* 0x000000010400788c */ /* 0x002fd2000bf05270 */
[----:B------:R-:W-:Y:S05]  /*1760*/  BRA.U UP0, `(.L_x_16) ;  /* 0x0000000100447547 */ /* 0x000fea000b800000 */
[----:B------:R-:W1:Y:S01]  /*1770*/  LDCU.128 UR8, c[0x0][0xc10] ;  /* 0x00018200ff0877ac */ /* 0x000e620008000c00 */
[----:B------:R-:W2:Y:S01]  /*1780*/  LDCU UR12, c[0x0][0xc0c] ;  /* 0x00018180ff0c77ac */ /* 0x000ea20008000800 */
[----:B------:R-:W3:Y:S01]  /*1790*/  LDCU UR13, c[0x0][0xc20] ;  /* 0x00018400ff0d77ac */ /* 0x000ee20008000800 */
[----:B-1----:R-:W-:Y:S02]  /*17a0*/  UIMAD.WIDE.U32 UR6, UR44, UR8, URZ ;  /* 0x000000082c0672a5 */ /* 0x002fe4000f8e00ff */
[----:B------:R-:W-:Y:S02]  /*17b0*/  UIMAD.WIDE.U32 UR4, UR45, UR11, URZ ;  /* 0x0000000b2d0472a5 */ /* 0x000fe4000f8e00ff */
[----:B--2---:R-:W-:Y:S02]  /*17c0*/  UISETP.NE.AND UP1, UPT, UR12, 0x1, UPT ;  /* 0x000000010c00788c */ /* 0x004fe4000bf25270 */
[----:B------:R-:W-:Y:S01]  /*17d0*/  UISETP.NE.AND UP0, UPT, UR10, 0x1, UPT ;  /* 0x000000010a00788c */ /* 0x000fe2000bf05270 */
[----:B------:R-:W-:-:S02]  /*17e0*/  UMOV UR6, UR7 ;  /* 0x0000000700067c82 */ /* 0x000fc40008000000 */
[----:B------:R-:W-:Y:S01]  /*17f0*/  UMOV UR4, UR5 ;  /* 0x0000000500047c82 */ /* 0x000fe20008000000 */
[----:B------:R-:W-:Y:S02]  /*1800*/  USHF.R.U32.HI UR6, URZ, UR9, UR6 ;  /* 0x00000009ff067299 */ /* 0x000fe40008011606 */
[----:B---3--:R-:W-:Y:S02]  /*1810*/  USHF.R.U32.HI UR4, URZ, UR13, UR4 ;  /* 0x0000000dff047299 */ /* 0x008fe40008011604 */
[----:B------:R-:W-:Y:S02]  /*1820*/  USEL UR5, UR44, UR6, !UP1 ;  /* 0x000000062c057287 */ /* 0x000fe4000c800000 */
[----:B------:R-:W-:-:S04]  /*1830*/  USEL UR4, UR45, UR4, !UP0 ;  /* 0x000000042d047287 */ /* 0x000fc8000c000000 */
[----:B------:R-:W-:Y:S02]  /*1840*/  UIADD3 UR6, UPT, UPT, UR5, -UR4, URZ ;  /* 0x8000000405067290 */ /* 0x000fe4000fffe0ff */
[----:B------:R-:W-:Y:S02]  /*1850*/  UIADD3 UR4, UPT, UPT, -UR5, UR4, URZ ;  /* 0x0000000405047290 */ /* 0x000fe4000fffe1ff */
[----:B------:R-:W-:Y:S02]  /*1860*/  UIMAD UR45, UR6, UR10, UR45 ;  /* 0x0000000a062d72a4 */ /* 0x000fe4000f8e022d */
[----:B------:R-:W-:-:S12]  /*1870*/  UIMAD UR44, UR4, UR12, UR44 ;  /* 0x0000000c042c72a4 */ /* 0x000fd8000f8e022c */
.L_x_16:
[----:B------:R-:W-:Y:S01]  /*1880*/  BAR.SYNC.DEFER_BLOCKING 0x0 ;  /* 0x0000000000007b1d */ /* 0x000fe20000010000 */
[----:B------:R-:W-:Y:S01]  /*1890*/  UISETP.NE.AND UP0, UPT, UR15, 0x2, UPT ;  /* 0x000000020f00788c */ /* 0x000fe2000bf05270 */
[----:B------:R-:W-:Y:S02]  /*18a0*/  ISETP.NE.OR P2, PT, R0, 0x2, !P2 ;  /* 0x000000020000780c */ /* 0x000fe40005745670 */
[----:B------:R-:W-:Y:S02]  /*18b0*/  LOP3.LUT R0, R70, 0x1f, RZ, 0xc0, !PT ;  /* 0x0000001f46007812 */ /* 0x000fe400078ec0ff */
[----:B------:R-:W1:Y:S04]  /*18c0*/  LDCU UR39, c[0x0][0xc24] ;  /* 0x00018480ff2777ac */ /* 0x000e680008000800 */
[----:B------:R-:W-:Y:S05]  /*18d0*/  BRA.U UP0, `(.L_x_17) ;  /* 0x0000003900007547 */ /* 0x000fea000b800000 */
[----:B------:R-:W2:Y:S01]  /*18e0*/  LDCU UR5, c[0x0][0x388] ;  /* 0x00007100ff0577ac */ /* 0x000ea20008000800 */
[----:B------:R-:W-:Y:S01]  /*18f0*/  PLOP3.LUT P1, PT, PT, PT, UP2, 0x80, 0x8 ;  /* 0x000000000008781c */ /* 0x000fe20003f2f028 */
[----:B------:R-:W-:Y:S01]  /*1900*/  IMAD.MOV.U32 R2, RZ, RZ, RZ ;  /* 0x000000ffff027224 */ /* 0x000fe200078e00ff */
[----:B------:R-:W-:Y:S01]  /*1910*/  ISETP.EQ.OR P3, PT, R0, RZ, P2 ;  /* 0x000000ff0000720c */ /* 0x000fe20001762670 */
[----:B------:R-:W3:Y:S01]  /*1920*/  LDCU UR8, c[0x0][0x38c] ;  /* 0x00007180ff0877ac */ /* 0x000ee20008000800 */
[----:B------:R-:W-:Y:S01]  /*1930*/  PLOP3.LUT P1, PT, P1, PT, PT, 0x8, 0x80 ;  /* 0x000000000080781c */ /* 0x000fe20000f2e170 */
[----:B------:R-:W4:Y:S01]  /*1940*/  LDCU.64 UR6, c[0x0][0x390] ;  /* 0x00007200ff0677ac */ /* 0x000f220008000a00 */
[----:B------:R-:W1:Y:S01]  /*1950*/  LDCU UR52, c[0x0][0x370] ;  /* 0x00006e00ff3477ac */ /* 0x000e620008000800 */
[----:B------:R-:W1:Y:S01]  /*1960*/  LDCU.64 UR42, c[0x0][0x348] ;  /* 0x00006900ff2a77ac */ /* 0x000e620008000a00 */
[----:B--2---:R-:W-:Y:S01]  /*1970*/  UIADD3 UR5, UPT, UPT, UR5, 0x1f, URZ ;  /* 0x0000001f05057890 */ /* 0x004fe2000fffe0ff */
[----:B------:R-:W2:Y:S03]  /*1980*/  LDCU UR51, c[0x0][0x374] ;  /* 0x00006e80ff3377ac */ /* 0x000ea60008000800 */
[----:B------:R-:W-:Y:S01]  /*1990*/  USHF.R.S32.HI UR4, URZ, 0x1f, UR5 ;  /* 0x0000001fff047899 */ /* 0x000fe20008011405 */
[----:B------:R-:W-:Y:S01]  /*19a0*/  UMOV UR26, 0x1 ;  /* 0x00000001001a7882 */ /* 0x000fe20000000000 */
[----:B------:R-:W-:-:S02]  /*19b0*/  UMOV UR30, URZ ;  /* 0x000000ff001e7c82 */ /* 0x000fc40008000000 */
[----:B------:R-:W-:Y:S01]  /*19c0*/  ULEA.HI UR4, UR4, UR5, URZ, 0x5 ;  /* 0x0000000504047291 */ /* 0x000fe2000f8f28ff */
[----:B------:R-:W-:Y:S01]  /*19d0*/  UMOV UR31, URZ ;  /* 0x000000ff001f7c82 */ /* 0x000fe20008000000 */
[----:B------:R-:W-:Y:S02]  /*19e0*/  UMOV UR38, URZ ;  /* 0x000000ff00267c82 */ /* 0x000fe40008000000 */
[----:B------:R-:W-:-:S04]  /*19f0*/  USHF.R.S32.HI UR4, URZ, 0x5, UR4 ;  /* 0x00000005ff047899 */ /* 0x000fc80008011404 */
[----:B---3--:R-:W-:-:S04]  /*1a00*/  UIMAD UR4, UR4, UR8, URZ ;  /* 0x00000008040472a4 */ /* 0x008fc8000f8e02ff */
[----:B----4-:R-:W-:-:S04]  /*1a10*/  UIMAD UR4, UR4, UR6, URZ ;  /* 0x00000006040472a4 */ /* 0x010fc8000f8e02ff */
[----:B------:R-:W-:-:S04]  /*1a20*/  UIMAD UR53, UR4, UR7, URZ ;  /* 0x00000007043572a4 */ /* 0x000fc8000f8e02ff */
[----:B------:R-:W-:Y:S02]  /*1a30*/  UISETP.NE.AND UP1, UPT, UR53, URZ, UPT ;  /* 0x000000ff3500728c */ /* 0x000fe4000bf25270 */
[----:B------:R-:W-:-:S04]  /*1a40*/  UISETP.LT.U32.AND UP0, UPT, UR53, 0x36, UPT ;  /* 0x000000363500788c */ /* 0x000fc8000bf01070 */
[----:B------:R-:W-:-:S04]  /*1a50*/  USEL UR4, UR53, 0x36, UP0 ;  /* 0x0000003635047887 */ /* 0x000fc80008000000 */
[----:B------:R-:W-:Y:S02]  /*1a60*/  UIADD3 UR5, UPT, UPT, UR4, -0x1, URZ ;  /* 0xffffffff04057890 */ /* 0x000fe4000fffe0ff */
[----:B------:R-:W-:Y:S02]  /*1a70*/  @!UP1 UIADD3 UR5, UPT, UPT, UR4, URZ, URZ ;  /* 0x000000ff04059290 */ /* 0x000fe4000fffe0ff */
[----:B------:R-:W-:Y:S02]  /*1a80*/  UIADD3 UR50, UPT, UPT, UR53, -UR4, URZ ;  /* 0x8000000435327290 */ /* 0x000fe4000fffe0ff */
[----:B-12---:R-:W-:-:S12]  /*1a90*/  UIADD3 UR54, UPT, UPT, UR5, 0x1, URZ ;  /* 0x0000000105367890 */ /* 0x006fd8000fffe0ff */
.L_x_33:
[----:B------:R-:W1:Y:S01]  /*1aa0*/  S2UR UR36, SR_CgaCtaId ;  /* 0x00000000002479c3 */ /* 0x000e620000008800 */
[----:B------:R-:W-:Y:S01]  /*1ab0*/  UMOV UR4, 0x400 ;  /* 0x0000040000047882 */ /* 0x000fe20000000000 */
[----:B------:R-:W-:Y:S01]  /*1ac0*/  MOV R0, UR26 ;  /* 0x0000001a00007c02 */ /* 0x000fe20008000f00 */
[----:B------:R-:W-:Y:S02]  /*1ad0*/  UISETP.NE.AND UP0, UPT, UR53, URZ, UPT ;  /* 0x000000ff3500728c */ /* 0x000fe4000bf05270 */
[----:B------:R-:W-:Y:S01]  /*1ae0*/  USHF.L.U32 UR44, UR44, 0x6, URZ ;  /* 0x000000062c2c7899 */ /* 0x000fe200080006ff */
[----:B------:R-:W-:Y:S01]  /*1af0*/  SHF.L.U32 R0, R0, 0x1f, RZ ;  /* 0x0000001f00007819 */ /* 0x000fe200000006ff */
[----:B------:R-:W-:Y:S01]  /*1b00*/  USHF.L.U32 UR19, UR45, 0x6, URZ ;  /* 0x000000062d137899 */ /* 0x000fe200080006ff */
[----:B------:R-:W-:Y:S01]  /*1b10*/  UMOV UR27, URZ ;  /* 0x000000ff001b7c82 */ /* 0x000fe20008000000 */
[----:B------:R-:W-:Y:S01]  /*1b20*/  UMOV UR22, URZ ;  /* 0x000000ff00167c82 */ /* 0x000fe20008000000 */
[----:B------:R-:W-:Y:S01]  /*1b30*/  UMOV UR21, URZ ;  /* 0x000000ff00157c82 */ /* 0x000fe20008000000 */
[----:B------:R-:W-:Y:S01]  /*1b40*/  UMOV UR20, URZ ;  /* 0x000000ff00147c82 */ /* 0x000fe20008000000 */
[----:B-1----:R-:W-:-:S04]  /*1b50*/  ULEA UR36, UR36, UR4, 0x18 ;  /* 0x0000000424247291 */ /* 0x002fc8000f8ec0ff */
[----:B------:R-:W-:-:S09]  /*1b60*/  ULEA UR4, UR30, UR36, 0x3 ;  /* 0x000000241e047291 */ /* 0x000fd2000f8e18ff */
[----:B------:R1:W2:Y:S01]  /*1b70*/  SYNCS.PHASECHK.TRANS64.TRYWAIT P0, [UR4+0x1b0], R0 ;  /* 0x0001b000ff0075a7 */ /* 0x0002a20008001104 */
[----:B------:R-:W-:Y:S05]  /*1b80*/  BRA.U !UP0, `(.L_x_18) ;  /* 0x0000000508947547 */ /* 0x000fea000b800000 */
[----:B------:R-:W3:Y:S01]  /*1b90*/  LDCU.128 UR12, c[0x0][0x480] ;  /* 0x00009000ff0c77ac */ /* 0x000ee20008000c00 */
[----:B------:R-:W4:Y:S01]  /*1ba0*/  LDCU.128 UR8, c[0x0][0x490] ;  /* 0x00009200ff0877ac */ /* 0x000f220008000c00 */
[----:B------:R-:W1:Y:S01]  /*1bb0*/  LDCU.64 UR20, c[0x0][0x4c0] ;  /* 0x00009800ff1477ac */ /* 0x000e620008000a00 */
[----:B------:R-:W1:Y:S01]  /*1bc0*/  LDCU.64 UR16, c[0x0][0x4f0] ;  /* 0x00009e00ff1077ac */ /* 0x000e620008000a00 */
[----:B------:R-:W1:Y:S01]  /*1bd0*/  LDCU UR18, c[0x0][0x4c8] ;  /* 0x00009900ff1277ac */ /* 0x000e620008000800 */
[----:B---3--:R-:W-:Y:S02]  /*1be0*/  UIMAD.WIDE.U32 UR4, UR44, UR13, URZ ;  /* 0x0000000d2c0472a5 */ /* 0x008fe4000f8e00ff */
[----:B------:R-:W-:Y:S02]  /*1bf0*/  UISETP.NE.AND UP0, UPT, UR12, 0x1, UPT ;  /* 0x000000010c00788c */ /* 0x000fe4000bf05270 */
[----:B------:R-:W-:Y:S01]  /*1c00*/  USHF.R.U32.HI UR5, URZ, UR14, UR5 ;  /* 0x0000000eff057299 */ /* 0x000fe20008011605 */
[----:B------:R-:W3:Y:S03]  /*1c10*/  LDCU UR45, c[0x0][0x38c] ;  /* 0x00007180ff2d77ac */ /* 0x000ee60008000800 */
[----:B------:R-:W-:-:S02]  /*1c20*/  USEL UR5, UR44, UR5, !UP0 ;  /* 0x000000052c057287 */ /* 0x000fc4000c000000 */
[----:B------:R-:W-:Y:S02]  /*1c30*/  UISETP.NE.AND UP0, UPT, UR15, 0x1, UPT ;  /* 0x000000010f00788c */ /* 0x000fe4000bf05270 */
[----:B----4-:R-:W-:Y:S01]  /*1c40*/  UIMAD.WIDE.U32 UR6, UR5, UR8, URZ ;  /* 0x00000008050672a5 */ /* 0x010fe2000f8e00ff */
[----:B------:R-:W4:Y:S01]  /*1c50*/  LDCU UR8, c[0x0][0x4a0] ;  /* 0x00009400ff0877ac */ /* 0x000f220008000800 */
[----:B------:R-:W1:Y:S05]  /*1c60*/  LDCU UR23, c[0x0][0x4cc] ;  /* 0x00009980ff1777ac */ /* 0x000e6a0008000800 */
[----:B------:R-:W-:Y:S01]  /*1c70*/  UMOV UR4, UR7 ;  /* 0x0000000700047c82 */ /* 0x000fe20008000000 */
[----:B------:R-:W1:Y:S01]  /*1c80*/  LDCU.64 UR40, c[0x0][0x390] ;  /* 0x00007200ff2877ac */ /* 0x000e620008000a00 */
[----:B------:R-:W-:Y:S01]  /*1c90*/  USHF.R.U32.HI UR4, URZ, UR9, UR4 ;  /* 0x00000009ff047299 */ /* 0x000fe20008011604 */
[----:B------:R-:W1:Y:S03]  /*1ca0*/  LDCU UR9, c[0x0][0x4ec] ;  /* 0x00009d80ff0977ac */ /* 0x000e660008000800 */
[----:B------:R-:W-:-:S02]  /*1cb0*/  USEL UR4, UR5, UR4, !UP0 ;  /* 0x0000000405047287 */ /* 0x000fc4000c000000 */
[----:B------:R-:W-:Y:S02]  /*1cc0*/  UISETP.NE.AND UP0, UPT, UR10, 0x1, UPT ;  /* 0x000000010a00788c */ /* 0x000fe4000bf05270 */
[----:B------:R-:W-:Y:S01]  /*1cd0*/  UIMAD.WIDE.U32 UR6, UR4, UR11, URZ ;  /* 0x0000000b040672a5 */ /* 0x000fe2000f8e00ff */
[----:B------:R-:W1:Y:S01]  /*1ce0*/  LDCU.64 UR24, c[0x0][0x4d0] ;  /* 0x00009a00ff1877ac */ /* 0x000e620008000a00 */
[----:B------:R-:W-:-:S05]  /*1cf0*/  UIADD3 UR38, UPT, UPT, UR54, UR31, URZ ;  /* 0x0000001f36267290 */ /* 0x000fca000fffe0ff */
[----:B------:R-:W-:Y:S01]  /*1d00*/  UMOV UR6, UR7 ;  /* 0x0000000700067c82 */ /* 0x000fe20008000000 */
[----:B------:R-:W-:Y:S02]  /*1d10*/  UIADD3 UR7, UPT, UPT, -UR4, URZ, URZ ;  /* 0x000000ff04077290 */ /* 0x000fe4000fffe1ff */
[----:B----4-:R-:W-:Y:S02]  /*1d20*/  USHF.R.U32.HI UR6, URZ, UR8, UR6 ;  /* 0x00000008ff067299 */ /* 0x010fe40008011606 */
[----:B------:R-:W-:Y:S02]  /*1d30*/  UIADD3 UR8, UPT, UPT, -UR5, URZ, URZ ;  /* 0x000000ff05087290 */ /* 0x000fe4000fffe1ff */
[----:B------:R-:W-:Y:S02]  /*1d40*/  USEL UR14, UR4, UR6, !UP0 ;  /* 0x00000006040e7287 */ /* 0x000fe4000c000000 */
[----:B------:R-:W-:Y:S02]  /*1d50*/  UIMAD UR7, UR15, UR7, UR5 ;  /* 0x000000070f0772a4 */ /* 0x000fe4000f8e0205 */
[----:B------:R-:W-:-:S02]  /*1d60*/  UIADD3 UR6, UPT, UPT, -UR14, URZ, URZ ;  /* 0x000000ff0e067290 */ /* 0x000fc4000fffe1ff */
[----:B------:R-:W-:Y:S02]  /*1d70*/  UIMAD UR8, UR12, UR8, UR44 ;  /* 0x000000080c0872a4 */ /* 0x000fe4000f8e022c */
[----:B------:R-:W-:Y:S02]  /*1d80*/  UIMAD UR13, UR10, UR6, UR4 ;  /* 0x000000060a0d72a4 */ /* 0x000fe4000f8e0204 */
[----:B-1----:R-:W-:Y:S02]  /*1d90*/  UIMAD UR11, UR8, UR20, UR9 ;  /* 0x00000014080b72a4 */ /* 0x002fe4000f8e0209 */
[----:B------:R-:W-:Y:S01]  /*1da0*/  UIMAD UR12, UR7, UR21, UR16 ;  /* 0x00000015070c72a4 */ /* 0x000fe2000f8e0210 */
[----:B------:R-:W1:Y:S02]  /*1db0*/  LDCU.64 UR4, c[0x0][0x4f8] ;  /* 0x00009f00ff0477ac */ /* 0x000e640008000a00 */
[----:B------:R-:W4:Y:S01]  /*1dc0*/  LDCU UR6, c[0x0][0x500] ;  /* 0x0000a000ff0677ac */ /* 0x000f220008000800 */
[----:B------:R-:W-:Y:S01]  /*1dd0*/  UIMAD UR13, UR13, UR18, UR17 ;  /* 0x000000120d0d72a4 */ /* 0x000fe2000f8e0211 */
[----:B------:R-:W-:Y:S01]  /*1de0*/  UMOV UR27, URZ ;  /* 0x000000ff001b7c82 */ /* 0x000fe20008000000 */
[----:B------:R-:W-:Y:S01]  /*1df0*/  UMOV UR7, UR30 ;  /* 0x0000001e00077c82 */ /* 0x000fe20008000000 */
[----:B------:R-:W-:Y:S01]  /*1e00*/  UMOV UR20, URZ ;  /* 0x000000ff00147c82 */ /* 0x000fe20008000000 */
[----:B------:R-:W-:Y:S01]  /*1e10*/  UMOV UR21, URZ ;  /* 0x000000ff00157c82 */ /* 0x000fe20008000000 */
[----:B---3--:R-:W-:-:S07]  /*1e20*/  UMOV UR22, URZ ;  /* 0x000000ff00167c82 */ /* 0x008fce0008000000 */
.L_x_23:
[----:B------:R-:W-:Y:S01]  /*1e30*/  @!P2 MOV R3, 0x1000 ;  /* 0x000010000003a802 */ /* 0x000fe20000000f00 */
[----:B------:R-:W-:Y:S01]  /*1e40*/  ULEA UR9, UR7, UR36, 0x3 ;  /* 0x0000002407097291 */ /* 0x000fe2000f8e18ff */
[----:B--2---:R-:W-:Y:S11]  /*1e50*/  @P0 BRA `(.L_x_19) ;  /* 0x0000000000100947 */ /* 0x004ff60003800000 */
[----:B------:R-:W-:Y:S04]  /*1e60*/  MOV R4, UR26 ;  /* 0x0000001a00047c02 */ /* 0x000fe80008000f00 */
[----:B------:R-:W-:Y:S04]  /*1e70*/  SHF.L.U32 R4, R4, 0x1f, RZ ;  /* 0x0000001f04047819 */ /* 0x000fe800000006ff */
[----:B------:R-:W2:Y:S02]  /*1e80*/  SYNCS.PHASECHK.TRANS64.TRYWAIT P0, [UR9+0x1b0], R4 ;  /* 0x0001b004ff0075a7 */ /* 0x000ea40008001109 */
[----:B--2---:R-:W-:Y:S05]  /*1e90*/  @!P0 BRA `(.L_x_20) ;  /* 0x0000006c00c08947 */ /* 0x004fea0003800000 */
.L_x_19:
[----:B------:R3:W-:Y:S01]  /*1ea0*/  @!P2 SYNCS.ARRIVE.TRANS64 RZ, [UR9], R3 ;  /* 0x00000003ffffa9a7 */ /* 0x0007e20008000009 */
[----:B------:R-:W-:Y:S04]  /*1eb0*/  BSSY.RECONVERGENT B0, `(.L_x_21) ;  /* 0x0000003000007945 */ /* 0x000fe80003800200 */
[----:B------:R-:W-:Y:S05]  /*1ec0*/  @P3 BRA `(.L_x_22) ;  /* 0x0000000000043947 */ /* 0x000fea0003800000 */
[----:B-1--4-:R-:W-:Y:S05]  /*1ed0*/  BPT.TRAP 0x1 ;  /* 0x000000040000795c */ /* 0x012fea0000300000 */
.L_x_22:
[----:B-1--4-:R-:W-:Y:S05]  /*1ee0*/  BSYNC.RECONVERGENT B0 ;  /* 0x0000000000007941 */ /* 0x012fea0003800200 */
.L_x_21:
[----:B------:R-:W-:Y:S02]  /*1ef0*/  UIADD3 UR8, UPT, UPT, UR7, 0x1, URZ ;  /* 0x0000000107087890 */ /* 0x000fe4000fffe0ff */
[----:B------:R-:W-:Y:S02]  /*1f00*/  UIMAD UR15, UR20, UR23, UR4 ;  /* 0x00000017140f72a4 */ /* 0x000fe4000f8e0204 */
[----:B------:R-:W-:Y:S02]  /*1f10*/  UISETP.NE.AND UP0, UPT, UR8, 0x36, UPT ;  /* 0x000000360800788c */ /* 0x000fe4000bf05270 */
[----:B------:R-:W-:Y:S02]  /*1f20*/  ULEA UR16, UR7, UR36, 0xb ;  /* 0x0000002407107291 */ /* 0x000fe4000f8e58ff */
[----:B------:R-:W-:Y:S02]  /*1f30*/  USEL UR10, URZ, 0x1, UP0 ;  /* 0x00000001ff0a7887 */ /* 0x000fe40008000000 */
[----:B------:R-:W-:Y:S02]  /*1f40*/  USEL UR30, UR8, URZ, UP0 ;  /* 0x000000ff081e7287 */ /* 0x000fe40008000000 */
[----:B------:R-:W-:Y:S02]  /*1f50*/  ULOP3.LUT UR26, UR26, UR10, URZ, 0x3c, !UPT ;  /* 0x0000000a1a1a7292 */ /* 0x000fe4000f8e3cff */
[----:B------:R-:W-:Y:S02]  /*1f60*/  ULEA UR8, UR30, UR36, 0x3 ;  /* 0x000000241e087291 */ /* 0x000fe4000f8e18ff */
[----:B------:R-:W-:Y:S02]  /*1f70*/  UIADD3 UR34, UP0, UPT, UR42, 0x80, URZ ;  /* 0x000000802a227890 */ /* 0x000fe4000ff1e0ff */
[----:B------:R-:W-:Y:S01]  /*1f80*/  USHF.L.U32 UR10, UR27, 0x5, URZ ;  /* 0x000000051b0a7899 */ /* 0x000fe200080006ff */
[----:B--2---:R-:W-:Y:S01]  /*1f90*/  MOV R0, UR26 ;  /* 0x0000001a00007c02 */ /* 0x004fe20008000f00 */
[----:B------:R-:W-:Y:S02]  /*1fa0*/  UIADD3.X UR35, UPT, UPT, URZ, UR43, URZ, UP0, !UPT ;  /* 0x0000002bff237290 */ /* 0x000fe400087fe4ff */
[----:B------:R-:W-:Y:S01]  /*1fb0*/  UIADD3 UR32, UP3, UPT, UR42, 0x200, URZ ;  /* 0x000002002a207890 */ /* 0x000fe2000ff7e0ff */
[----:B------:R-:W-:Y:S01]  /*1fc0*/  SHF.L.U32 R0, R0, 0x1f, RZ ;  /* 0x0000001f00007819 */ /* 0x000fe200000006ff */
[----:B------:R-:W-:Y:S02]  /*1fd0*/  UIADD3 UR37, UPT, UPT, UR20, 0x1, URZ ;  /* 0x0000000114257890 */ /* 0x000fe4000fffe0ff */
[----:B------:R-:W-:Y:S01]  /*1fe0*/  UIADD3.X UR33, UPT, UPT, URZ, UR43, URZ, UP3, !UPT ;  /* 0x0000002bff217290 */ /* 0x000fe20009ffe4ff */
[----:B------:R1:W2:Y:S01]  /*1ff0*/  SYNCS.PHASECHK.TRANS64.TRYWAIT P0, [UR8+0x1b0], R0 ;  /* 0x0001b000ff0075a7 */ /* 0x0002a20008001108 */
[----:B------:R-:W-:Y:S02]  /*2000*/  UIMAD UR8, UR21, UR24, UR5 ;  /* 0x00000018150872a4 */ /* 0x000fe4000f8e0205 */
[----:B------:R-:W-:Y:S02]  /*2010*/  UIMAD UR7, UR22, UR25, UR6 ;  /* 0x00000019160772a4 */ /* 0x000fe4000f8e0206 */
[----:B------:R-:W-:Y:S02]  /*2020*/  ULEA UR15, UR8, UR15, 0x5 ;  /* 0x0000000f080f7291 */ /* 0x000fe4000f8e28ff */
[----:B------:R-:W-:Y:S02]  /*2030*/  UIADD3 UR8, UPT, UPT, UR16, 0x2600, URZ ;  /* 0x0000260010087890 */ /* 0x000fe4000fffe0ff */
[----:B------:R-:W-:Y:S02]  /*2040*/  ULEA UR7, UR7, UR15, 0xa ;  /* 0x0000000f07077291 */ /* 0x000fe4000f8e50ff */
[----:B------:R-:W-:Y:S02]  /*2050*/  UIADD3 UR16, UPT, UPT, UR16, 0x1d600, URZ ;  /* 0x0001d60010107890 */ /* 0x000fe4000fffe0ff */
[----:B------:R-:W-:Y:S02]  /*2060*/  UPRMT UR7, UR7, 0x5410, URZ ;  /* 0x0000541007077896 */ /* 0x000fe400080000ff */
[----:B------:R-:W-:Y:S02]  /*2070*/  UISETP.NE.AND UP2, UPT, UR37, UR45, UPT ;  /* 0x0000002d2500728c */ /* 0x000fe4000bf45270 */
[----:B------:R-:W-:Y:S02]  /*2080*/  UIADD3 UR29, UPT, UPT, UR21, 0x1, URZ ;  /* 0x00000001151d7890 */ /* 0x000fe4000fffe0ff */
[----:B------:R-:W-:Y:S02]  /*2090*/  UIADD3 UR28, UPT, UPT, UR22, 0x1, URZ ;  /* 0x00000001161c7890 */ /* 0x000fe4000fffe0ff */
[----:B------:R-:W-:Y:S01]  /*20a0*/  UIADD3 UR31, UPT, UPT, UR31, 0x1, URZ ;  /* 0x000000011f1f7890 */ /* 0x000fe2000fffe0ff */
[----:B------:R4:W-:Y:S01]  /*20b0*/  UTMALDG.5D.IM2COL [UR8], [UR34], UR7 ;  /* 0x00000008220073b4 */ /* 0x0009e20008060007 */
[----:B------:R-:W-:Y:S01]  /*20c0*/  UMOV UR46, 0x0 ;  /* 0x00000000002e7882 */ /* 0x000fe20000000000 */
[----:B------:R-:W-:Y:S01]  /*20d0*/  UMOV UR47, 0x10000000 ;  /* 0x10000000002f7882 */ /* 0x000fe20000000000 */
[----:B------:R-:W-:Y:S01]  /*20e0*/  UMOV UR17, UR9 ;  /* 0x0000000900117c82 */ /* 0x000fe20008000000 */
[----:B------:R-:W-:Y:S01]  /*20f0*/  @UP2 UIADD3 UR29, UPT, UPT, UR21, URZ, URZ ;  /* 0x000000ff151d2290 */ /* 0x000fe2000fffe0ff */
[----:B------:R-:W-:Y:S03]  /*2100*/  UMOV UR18, UR10 ;  /* 0x0000000a00127c82 */ /* 0x000fe60008000000 */
[----:B------:R-:W-:Y:S01]  /*2110*/  UISETP.NE.AND UP1, UPT, UR29, UR40, UPT ;  /* 0x000000281d00728c */ /* 0x000fe2000bf25270 */
[----:B------:R3:W-:Y:S10]  /*2120*/  UTMALDG.5D [UR16], [UR32], desc[UR46] ;  /* 0x00002e10200075b4 */ /* 0x0007f40008021000 */
[----:B------:R-:W-:Y:S04]  /*2130*/  @UP1 UIADD3 UR28, UPT, UPT, UR22, URZ, URZ ;  /* 0x000000ff161c1290 */ /* 0x000fe8000fffe0ff */
[----:B------:R-:W-:Y:S02]  /*2140*/  UISETP.NE.AND UP0, UPT, UR28, UR41, UPT ;  /* 0x000000291c00728c */ /* 0x000fe4000bf05270 */
[----:B----4-:R-:W-:Y:S09]  /*2150*/  UIADD3 UR8, UPT, UPT, UR27, 0x1, URZ ;  /* 0x000000011b087890 */ /* 0x010ff2000fffe0ff */
[----:B------:R-:W-:Y:S01]  /*2160*/  @UP0 UIADD3 UR8, UPT, UPT, UR27, URZ, URZ ;  /* 0x000000ff1b080290 */ /* 0x000fe2000fffe0ff */
[----:B------:R-:W-:Y:S06]  /*2170*/  UMOV UR7, UR30 ;  /* 0x0000001e00077c82 */ /* 0x000fec0008000000 */
[----:B------:R-:W-:Y:S01]  /*2180*/  UMOV UR27, UR8 ;  /* 0x00000008001b7c82 */ /* 0x000fe20008000000 */
[----:B---3--:R-:W-:Y:S02]  /*2190*/  USEL UR22, UR28, URZ, UP0 ;  /* 0x000000ff1c167287 */ /* 0x008fe40008000000 */
[----:B------:R-:W-:Y:S02]  /*21a0*/  UISETP.NE.AND UP0, UPT, UR31, UR38, UPT ;  /* 0x000000261f00728c */ /* 0x000fe4000bf05270 */
[----:B------:R-:W-:Y:S02]  /*21b0*/  USEL UR20, UR37, URZ, UP2 ;  /* 0x000000ff25147287 */ /* 0x000fe40009000000 */
[----:B------:R-:W-:Y:S05]  /*21c0*/  USEL UR21, UR29, URZ, UP1 ;  /* 0x000000ff1d157287 */ /* 0x000fea0008800000 */
[----:B-1----:R-:W-:Y:S07]  /*21d0*/  BRA.U UP0, `(.L_x_23) ;  /* 0xfffffffd00147547 */ /* 0x002fee000b83ffff */
.L_x_18:
[----:B------:R-:W-:Y:S01]  /*21e0*/  ULEA UR4, UR30, UR36, 0x3 ;  /* 0x000000241e047291 */ /* 0x000fe2000f8e18ff */
[----:B-1----:R-:W-:Y:S01]  /*21f0*/  MOV R0, UR26 ;  /* 0x0000001a00007c02 */ /* 0x002fe20008000f00 */
[----:B------:R-:W-:Y:S01]  /*2200*/  @!P1 SYNCS.ARRIVE.TRANS64.A1T0 RZ, [UR36+0x378], RZ ;  /* 0x000378ffffff99a7 */ /* 0x000fe20008100024 */
[----:B------:R-:W-:Y:S02]  /*2210*/  UISETP.GE.AND UP0, UPT, UR50, 0x1, UPT ;  /* 0x000000013200788c */ /* 0x000fe4000bf06270 */
[----:B------:R-:W-:-:S04]  /*2220*/  SHF.L.U32 R0, R0, 0x1f, RZ ;  /* 0x0000001f00007819 */ /* 0x000fc800000006ff */
[----:B--2---:R1:W2:Y:S03]  /*2230*/  SYNCS.PHASECHK.TRANS64.TRYWAIT P0, [UR4+0x1b0], R0 ;  /* 0x0001b000ff0075a7 */ /* 0x0042a60008001104 */
[----:B------:R-:W-:Y:S05]  /*2240*/  BRA.U !UP0, `(.L_x_24) ;  /* 0x00000005088c7547 */ /* 0x000fea000b800000 */
[----:B------:R-:W3:Y:S01]  /*2250*/  LDCU.128 UR8, c[0x0][0x480] ;  /* 0x00009000ff0877ac */ /* 0x000ee20008000c00 */
[----:B------:R-:W4:Y:S01]  /*2260*/  LDCU.128 UR32, c[0x0][0x490] ;  /* 0x00009200ff2077ac */ /* 0x000f220008000c00 */
[----:B------:R-:W1:Y:S01]  /*2270*/  LDCU.64 UR28, c[0x0][0x4c0] ;  /* 0x00009800ff1c77ac */ /* 0x000e620008000a00 */
[----:B------:R-:W1:Y:S01]  /*2280*/  LDCU UR13, c[0x0][0x4c8] ;  /* 0x00009900ff0d77ac */ /* 0x000e620008000800 */
[----:B------:R-:W1:Y:S01]  /*2290*/  LDCU.64 UR16, c[0x0][0x4f0] ;  /* 0x00009e00ff1077ac */ /* 0x000e620008000a00 */
[----:B---3--:R-:W-:Y:S02]  /*22a0*/  UIMAD.WIDE.U32 UR4, UR44, UR9, URZ ;  /* 0x000000092c0472a5 */ /* 0x008fe4000f8e00ff */
[----:B------:R-:W-:Y:S02]  /*22b0*/  UISETP.NE.AND UP0, UPT, UR8, 0x1, UPT ;  /* 0x000000010800788c */ /* 0x000fe4000bf05270 */
[----:B------:R-:W-:Y:S01]  /*22c0*/  USHF.R.U32.HI UR5, URZ, UR10, UR5 ;  /* 0x0000000aff057299 */ /* 0x000fe20008011605 */
[----:B------:R-:W3:Y:S03]  /*22d0*/  LDCU UR9, c[0x0][0x4a0] ;  /* 0x00009400ff0977ac */ /* 0x000ee60008000800 */
[----:B------:R-:W-:-:S02]  /*22e0*/  USEL UR5, UR44, UR5, !UP0 ;  /* 0x000000052c057287 */ /* 0x000fc4000c000000 */
[----:B------:R-:W-:Y:S02]  /*22f0*/  UISETP.NE.AND UP0, UPT, UR11, 0x1, UPT ;  /* 0x000000010b00788c */ /* 0x000fe4000bf05270 */
[----:B----4-:R-:W-:Y:S01]  /*2300*/  UIMAD.WIDE.U32 UR6, UR5, UR32, URZ ;  /* 0x00000020050672a5 */ /* 0x010fe2000f8e00ff */
[----:B------:R-:W1:Y:S01]  /*2310*/  LDCU UR10, c[0x0][0x4ec] ;  /* 0x00009d80ff0a77ac */ /* 0x000e620008000800 */
[----:B------:R-:W4:Y:S05]  /*2320*/  LDCU UR46, c[0x0][0x38c] ;  /* 0x00007180ff2e77ac */ /* 0x000f2a0008000800 */
[----:B------:R-:W-:Y:S01]  /*2330*/  UMOV UR4, UR7 ;  /* 0x0000000700047c82 */ /* 0x000fe20008000000 */
[----:B------:R-:W1:Y:S01]  /*2340*/  LDCU UR23, c[0x0][0x4cc] ;  /* 0x00009980ff1777ac */ /* 0x000e620008000800 */
[----:B------:R-:W-:Y:S01]  /*2350*/  USHF.R.U32.HI UR4, URZ, UR33, UR4 ;  /* 0x00000021ff047299 */ /* 0x000fe20008011604 */
[----:B------:R-:W1:Y:S03]  /*2360*/  LDCU.64 UR40, c[0x0][0x390] ;  /* 0x00007200ff2877ac */ /* 0x000e660008000a00 */
[----:B------:R-:W-:-:S02]  /*2370*/  USEL UR4, UR5, UR4, !UP0 ;  /* 0x0000000405047287 */ /* 0x000fc4000c000000 */
[----:B------:R-:W-:Y:S02]  /*2380*/  UISETP.NE.AND UP0, UPT, UR34, 0x1, UPT ;  /* 0x000000012200788c */ /* 0x000fe4000bf05270 */
[----:B------:R-:W-:Y:S01]  /*2390*/  UIMAD.WIDE.U32 UR6, UR4, UR35, URZ ;  /* 0x00000023040672a5 */ /* 0x000fe2000f8e00ff */
[----:B------:R-:W1:Y:S01]  /*23a0*/  LDCU.64 UR24, c[0x0][0x4d0] ;  /* 0x00009a00ff1877ac */ /* 0x000e620008000a00 */
[----:B------:R-:W-:-:S05]  /*23b0*/  UIADD3 UR38, UPT, UPT, UR50, UR38, URZ ;  /* 0x0000002632267290 */ /* 0x000fca000fffe0ff */
[----:B------:R-:W-:Y:S01]  /*23c0*/  UMOV UR6, UR7 ;  /* 0x0000000700067c82 */ /* 0x000fe20008000000 */
[----:B------:R-:W-:Y:S02]  /*23d0*/  UIADD3 UR7, UPT, UPT, -UR5, URZ, URZ ;  /* 0x000000ff05077290 */ /* 0x000fe4000fffe1ff */
[----:B---3--:R-:W-:Y:S02]  /*23e0*/  USHF.R.U32.HI UR6, URZ, UR9, UR6 ;  /* 0x00000009ff067299 */ /* 0x008fe40008011606 */
[----:B------:R-:W-:Y:S02]  /*23f0*/  UIMAD UR7, UR8, UR7, UR44 ;  /* 0x00000007080772a4 */ /* 0x000fe4000f8e022c */
[----:B------:R-:W-:Y:S02]  /*2400*/  USEL UR14, UR4, UR6, !UP0 ;  /* 0x00000006040e7287 */ /* 0x000fe4000c000000 */
[----:B------:R-:W-:Y:S02]  /*2410*/  UIADD3 UR6, UPT, UPT, -UR4, URZ, URZ ;  /* 0x000000ff04067290 */ /* 0x000fe4000fffe1ff */
[----:B------:R-:W-:-:S02]  /*2420*/  UIADD3 UR9, UPT, UPT, -UR14, URZ, URZ ;  /* 0x000000ff0e097290 */ /* 0x000fc4000fffe1ff */
[----:B------:R-:W-:Y:S02]  /*2430*/  UIMAD UR12, UR11, UR6, UR5 ;  /* 0x000000060b0c72a4 */ /* 0x000fe4000f8e0205 */
[----:B------:R-:W-:Y:S02]  /*2440*/  UIMAD UR9, UR34, UR9, UR4 ;  /* 0x00000009220972a4 */ /* 0x000fe4000f8e0204 */
[----:B-1----:R-:W-:Y:S01]  /*2450*/  UIMAD UR11, UR7, UR28, UR10 ;  /* 0x0000001c070b72a4 */ /* 0x002fe2000f8e020a */
[----:B------:R-:W1:Y:S02]  /*2460*/  LDCU.64 UR4, c[0x0][0x4f8] ;  /* 0x00009f00ff0477ac */ /* 0x000e640008000a00 */
[----:B------:R-:W3:Y:S01]  /*2470*/  LDCU UR6, c[0x0][0x500] ;  /* 0x0000a000ff0677ac */ /* 0x000ee20008000800 */
[----:B------:R-:W-:Y:S02]  /*2480*/  UIMAD UR12, UR12, UR29, UR16 ;  /* 0x0000001d0c0c72a4 */ /* 0x000fe4000f8e0210 */
[----:B------:R-:W-:Y:S01]  /*2490*/  UIMAD UR13, UR9, UR13, UR17 ;  /* 0x0000000d090d72a4 */ /* 0x000fe2000f8e0211 */
[----:B------:R-:W-:Y:S01]  /*24a0*/  UMOV UR37, UR50 ;  /* 0x0000003200257c82 */ /* 0x000fe20008000000 */
[----:B----4-:R-:W-:-:S10]  /*24b0*/  UMOV UR7, UR30 ;  /* 0x0000001e00077c82 */ /* 0x010fd40008000000 */
.L_x_29:
[----:B------:R-:W-:Y:S01]  /*24c0*/  @!P2 MOV R3, 0x1000 ;  /* 0x000010000003a802 */ /* 0x000fe20000000f00 */
[----:B------:R-:W-:Y:S01]  /*24d0*/  ULEA UR9, UR7, UR36, 0x3 ;  /* 0x0000002407097291 */ /* 0x000fe2000f8e18ff */
[----:B--2---:R-:W-:Y:S11]  /*24e0*/  @P0 BRA `(.L_x_25) ;  /* 0x0000000000100947 */ /* 0x004ff60003800000 */
[----:B------:R-:W-:Y:S04]  /*24f0*/  MOV R4, UR26 ;  /* 0x0000001a00047c02 */ /* 0x000fe80008000f00 */
[----:B------:R-:W-:Y:S04]  /*2500*/  SHF.L.U32 R4, R4, 0x1f, RZ ;  /* 0x0000001f04047819 */ /* 0x000fe800000006ff */
[----:B------:R-:W2:Y:S02]  /*2510*/  SYNCS.PHASECHK.TRANS64.TRYWAIT P0, [UR9+0x1b0], R4 ;  /* 0x0001b004ff0075a7 */ /* 0x000ea40008001109 */
[----:B--2---:R-:W-:Y:S05]  /*2520*/  @!P0 BRA `(.L_x_26) ;  /* 0x0000006800348947 */ /* 0x004fea0003800000 */
.L_x_25:
[----:B------:R4:W-:Y:S01]  /*2530*/  @!P2 SYNCS.ARRIVE.TRANS64 RZ, [UR9], R3 ;  /* 0x00000003ffffa9a7 */ /* 0x0009e20008000009 */
[----:B------:R-:W-:Y:S04]  /*2540*/  BSSY.RECONVERGENT B0, `(.L_x_27) ;  /* 0x0000003000007945 */ /* 0x000fe80003800200 */
[----:B------:R-:W-:Y:S05]  /*2550*/  @P3 BRA `(.L_x_28) ;  /* 0x0000000000043947 */ /* 0x000fea0003800000 */
[----:B-1-3--:R-:W-:Y:S05]  /*2560*/  BPT.TRAP 0x1 ;  /* 0x000000040000795c */ /* 0x00afea0000300000 */
.L_x_28:
[----:B-1-3--:R-:W-:Y:S05]  /*2570*/  BSYNC.RECONVERGENT B0 ;  /* 0x0000000000007941 */ /* 0x00afea0003800200 */
.L_x_27:
[----:B------:R-:W-:Y:S02]  /*2580*/  UIADD3 UR8, UPT, UPT, UR7, 0x1, URZ ;  /* 0x0000000107087890 */ /* 0x000fe4000fffe0ff */
[----:B------:R-:W-:Y:S02]  /*2590*/  UIMAD UR16, UR20, UR23, UR4 ;  /* 0x00000017141072a4 */ /* 0x000fe4000f8e0204 */
[----:B------:R-:W-:Y:S02]  /*25a0*/  UISETP.NE.AND UP0, UPT, UR8, 0x36, UPT ;  /* 0x000000360800788c */ /* 0x000fe4000bf05270 */
[----:B------:R-:W-:Y:S02]  /*25b0*/  UIMAD UR15, UR21, UR24, UR5 ;  /* 0x00000018150f72a4 */ /* 0x000fe4000f8e0205 */
[----:B------:R-:W-:Y:S02]  /*25c0*/  USEL UR10, URZ, 0x1, UP0 ;  /* 0x00000001ff0a7887 */ /* 0x000fe40008000000 */
[----:B------:R-:W-:Y:S02]  /*25d0*/  USEL UR30, UR8, URZ, UP0 ;  /* 0x000000ff081e7287 */ /* 0x000fe40008000000 */
[----:B------:R-:W-:Y:S02]  /*25e0*/  ULOP3.LUT UR26, UR26, UR10, URZ, 0x3c, !UPT ;  /* 0x0000000a1a1a7292 */ /* 0x000fe4000f8e3cff */
[----:B------:R-:W-:Y:S02]  /*25f0*/  ULEA UR8, UR30, UR36, 0x3 ;  /* 0x000000241e087291 */ /* 0x000fe4000f8e18ff */
[----:B------:R-:W-:Y:S02]  /*2600*/  ULEA UR18, UR7, UR36, 0xb ;  /* 0x0000002407127291 */ /* 0x000fe4000f8e58ff */
[----:B------:R-:W-:Y:S01]  /*2610*/  UIMAD UR7, UR22, UR25, UR6 ;  /* 0x00000019160772a4 */ /* 0x000fe2000f8e0206 */
[----:B--2---:R-:W-:Y:S01]  /*2620*/  MOV R0, UR26 ;  /* 0x0000001a00007c02 */ /* 0x004fe20008000f00 */
[----:B------:R-:W-:Y:S02]  /*2630*/  ULEA UR15, UR15, UR16, 0x5 ;  /* 0x000000100f0f7291 */ /* 0x000fe4000f8e28ff */
[----:B------:R-:W-:Y:S01]  /*2640*/  UIADD3 UR34, UP0, UPT, UR42, 0x80, URZ ;  /* 0x000000802a227890 */ /* 0x000fe2000ff1e0ff */
[----:B------:R-:W-:Y:S01]  /*2650*/  SHF.L.U32 R0, R0, 0x1f, RZ ;  /* 0x0000001f00007819 */ /* 0x000fe200000006ff */
[----:B------:R-:W-:Y:S02]  /*2660*/  ULEA UR7, UR7, UR15, 0xa ;  /* 0x0000000f07077291 */ /* 0x000fe4000f8e50ff */
[----:B------:R-:W-:Y:S01]  /*2670*/  USHF.L.U32 UR10, UR27, 0x5, URZ ;  /* 0x000000051b0a7899 */ /* 0x000fe200080006ff */
[----:B------:R1:W2:Y:S01]  /*2680*/  SYNCS.PHASECHK.TRANS64.TRYWAIT P0, [UR8+0x1b0], R0 ;  /* 0x0001b000ff0075a7 */ /* 0x0002a20008001108 */
[----:B------:R-:W-:Y:S02]  /*2690*/  UIADD3.X UR35, UPT, UPT, URZ, UR43, URZ, UP0, !UPT ;  /* 0x0000002bff237290 */ /* 0x000fe400087fe4ff */
[----:B------:R-:W-:Y:S02]  /*26a0*/  UIADD3 UR8, UPT, UPT, UR18, 0x2600, URZ ;  /* 0x0000260012087890 */ /* 0x000fe4000fffe0ff */
[----:B------:R-:W-:Y:S02]  /*26b0*/  UPRMT UR7, UR7, 0x5410, URZ ;  /* 0x0000541007077896 */ /* 0x000fe400080000ff */
[----:B------:R-:W-:Y:S02]  /*26c0*/  UIADD3 UR32, UP3, UPT, UR42, 0x200, URZ ;  /* 0x000002002a207890 */ /* 0x000fe4000ff7e0ff */
[----:B------:R-:W-:Y:S02]  /*26d0*/  UIADD3 UR16, UPT, UPT, UR18, 0x1d600, URZ ;  /* 0x0001d60012107890 */ /* 0x000fe4000fffe0ff */
[----:B------:R-:W-:Y:S02]  /*26e0*/  UIADD3.X UR33, UPT, UPT, URZ, UR43, URZ, UP3, !UPT ;  /* 0x0000002bff217290 */ /* 0x000fe40009ffe4ff */
[----:B------:R-:W-:Y:S01]  /*26f0*/  UIADD3 UR31, UPT, UPT, UR20, 0x1, URZ ;  /* 0x00000001141f7890 */ /* 0x000fe2000fffe0ff */
[----:B------:R3:W-:Y:S01]  /*2700*/  UTMALDG.5D.IM2COL [UR8], [UR34], UR7 ;  /* 0x00000008220073b4 */ /* 0x0007e20008060007 */
[----:B------:R-:W-:Y:S02]  /*2710*/  UIADD3 UR29, UPT, UPT, UR21, 0x1, URZ ;  /* 0x00000001151d7890 */ /* 0x000fe4000fffe0ff */
[----:B------:R-:W-:Y:S02]  /*2720*/  UISETP.NE.AND UP2, UPT, UR31, UR46, UPT ;  /* 0x0000002e1f00728c */ /* 0x000fe4000bf45270 */
[----:B------:R-:W-:Y:S01]  /*2730*/  UIADD3 UR28, UPT, UPT, UR22, 0x1, URZ ;  /* 0x00000001161c7890 */ /* 0x000fe2000fffe0ff */
[----:B------:R-:W-:Y:S01]  /*2740*/  UMOV UR44, 0x0 ;  /* 0x00000000002c7882 */ /* 0x000fe20000000000 */
[----:B------:R-:W-:Y:S01]  /*2750*/  UMOV UR45, 0x10000000 ;  /* 0x10000000002d7882 */ /* 0x000fe20000000000 */
[----:B------:R-:W-:Y:S01]  /*2760*/  UMOV UR17, UR9 ;  /* 0x0000000900117c82 */ /* 0x000fe20008000000 */
[----:B------:R-:W-:Y:S02]  /*2770*/  UMOV UR18, UR10 ;  /* 0x0000000a00127c82 */ /* 0x000fe40008000000 */
[----:B------:R4:W-:Y:S03]  /*2780*/  UTMALDG.5D [UR16], [UR32], desc[UR44] ;  /* 0x00002c10200075b4 */ /* 0x0009e60008021000 */
[----:B------:R-:W-:Y:S04]  /*2790*/  @UP2 UIADD3 UR29, UPT, UPT, UR21, URZ, URZ ;  /* 0x000000ff151d2290 */ /* 0x000fe8000fffe0ff */
[----:B------:R-:W-:Y:S11]  /*27a0*/  UISETP.NE.AND UP1, UPT, UR29, UR40, UPT ;  /* 0x000000281d00728c */ /* 0x000ff6000bf25270 */
[----:B------:R-:W-:Y:S04]  /*27b0*/  @UP1 UIADD3 UR28, UPT, UPT, UR22, URZ, URZ ;  /* 0x000000ff161c1290 */ /* 0x000fe8000fffe0ff */
[----:B------:R-:W-:Y:S02]  /*27c0*/  UISETP.NE.AND UP0, UPT, UR28, UR41, UPT ;  /* 0x000000291c00728c */ /* 0x000fe4000bf05270 */
[----:B---3--:R-:W-:Y:S02]  /*27d0*/  UIADD3 UR8, UPT, UPT, UR27, 0x1, URZ ;  /* 0x000000011b087890 */ /* 0x008fe4000fffe0ff */
[----:B------:R-:W-:Y:S07]  /*27e0*/  UIADD3 UR7, UPT, UPT, UR37, -0x1, URZ ;  /* 0xffffffff25077890 */ /* 0x000fee000fffe0ff */
[----:B------:R-:W-:Y:S07]  /*27f0*/  @UP0 UIADD3 UR8, UPT, UPT, UR27, URZ, URZ ;  /* 0x000000ff1b080290 */ /* 0x000fee000fffe0ff */
[----:B------:R-:W-:Y:S01]  /*2800*/  UMOV UR27, UR8 ;  /* 0x00000008001b7c82 */ /* 0x000fe20008000000 */
[----:B----4-:R-:W-:Y:S02]  /*2810*/  USEL UR22, UR28, URZ, UP0 ;  /* 0x000000ff1c167287 */ /* 0x010fe40008000000 */
[----:B------:R-:W-:Y:S02]  /*2820*/  UISETP.GT.U32.AND UP0, UPT, UR37, 0x1, UPT ;  /* 0x000000012500788c */ /* 0x000fe4000bf04070 */
[----:B------:R-:W-:Y:S02]  /*2830*/  USEL UR20, UR31, URZ, UP2 ;  /* 0x000000ff1f147287 */ /* 0x000fe40009000000 */
[----:B------:R-:W-:Y:S01]  /*2840*/  USEL UR21, UR29, URZ, UP1 ;  /* 0x000000ff1d157287 */ /* 0x000fe20008800000 */
[----:B------:R-:W-:Y:S01]  /*2850*/  UMOV UR37, UR7 ;  /* 0x0000000700257c82 */ /* 0x000fe20008000000 */
[----:B------:R-:W-:Y:S03]  /*2860*/  UMOV UR7, UR30 ;  /* 0x0000001e00077c82 */ /* 0x000fe60008000000 */
[----:B-1----:R-:W-:Y:S07]  /*2870*/  BRA.U UP0, `(.L_x_29) ;  /* 0xfffffffd00107547 */ /* 0x002fee000b83ffff */
.L_x_24:
[----:B------:R-:W-:Y:S01]  /*2880*/  SHF.L.U32 R3, R2, 0x1f, RZ ;  /* 0x0000001f02037819 */ /* 0x000fe200000006ff */
[----:B------:R-:W-:-:S03]  /*2890*/  NOP ;  /* 0x0000000000007918 */ /* 0x000fc60000000000 */
[----:B--2---:R-:W2:Y:S02]  /*28a0*/  SYNCS.PHASECHK.TRANS64.TRYWAIT P0, [UR36+0x380], R3 ;  /* 0x00038003ff0075a7 */ /* 0x004ea40008001124 */
[----:B--2---:R-:W-:Y:S05]  /*28b0*/  @!P0 BRA `(.L_x_30) ;  /* 0x0000006400688947 */ /* 0x004fea0003800000 */
.L_x_141:
[----:B------:R-:W2:Y:S01]  /*28c0*/  LDS.128 R4, [UR36+0x3c0] ;  /* 0x0003c024ff047984 */ /* 0x000ea20008000c00 */
[----:B------:R-:W-:Y:S02]  /*28d0*/  UIADD3 UR4, UPT, UPT, UR36, 0x388, URZ ;  /* 0x0000038824047890 */ /* 0x000fe4000fffe0ff */
[----:B------:R-:W-:Y:S01]  /*28e0*/  UISETP.GE.AND UP0, UPT, UR39, 0x1, UPT ;  /* 0x000000012700788c */ /* 0x000fe2000bf06270 */
[----:B------:R-:W-:Y:S01]  /*28f0*/  @!PT LDS RZ, [RZ] ;  /* 0x00000000fffff984 */ /* 0x000fe20000000800 */
[----:B------:R-:W-:Y:S01]  /*2900*/  @!PT LDS RZ, [RZ] ;  /* 0x00000000fffff984 */ /* 0x000fe20000000800 */
[----:B------:R-:W-:Y:S01]  /*2910*/  @!PT LDS RZ, [RZ] ;  /* 0x00000000fffff984 */ /* 0x000fe20000000800 */
[----:B------:R-:W-:Y:S01]  /*2920*/  @!PT LDS RZ, [RZ] ;  /* 0x00000000fffff984 */ /* 0x000fe20000000800 */
[----:B------:R3:W-:Y:S06]  /*2930*/  MEMBAR.ALL.CTA ;  /* 0x0000000000007992 */ /* 0x0007ec0000008000 */
[----:B---3--:R-:W3:Y:S01]  /*2940*/  FENCE.VIEW.ASYNC.S ;  /* 0x00000000000073c6 */ /* 0x008ee20000000000 */
[----:B------:R-:W-:-:S09]  /*2950*/  UPRMT UR4, URZ, 0x654, UR4 ;  /* 0x00000654ff047896 */ /* 0x000fd20008000004 */
[----:B---3--:R-:W-:Y:S01]  /*2960*/  SYNCS.ARRIVE.TRANS64.RED.A1T0 RZ, [UR4], RZ ;  /* 0x000000ffffff79a7 */ /* 0x008fe20008100404 */
[----:B--2---:R-:W-:-:S13]  /*2970*/  LOP3.LUT P0, RZ, R6, 0x1, RZ, 0xc0, !PT ;  /* 0x0000000106ff7812 */ /* 0x004fda000780c0ff */
[----:B------:R-:W-:Y:S01]  /*2980*/  VOTEU.ANY UP1, P0 ;  /* 0x0000000000ff7886 */ /* 0x000fe20000020100 */
[----:B------:R-:W-:-:S13]  /*2990*/  PLOP3.LUT P0, PT, PT, PT, UP1, 0x80, 0x8 ;  /* 0x000000000008781c */ /* 0x000fda0003f0f018 */
[----:B-1----:R-:W-:Y:S02]  /*29a0*/  @P0 MOV R0, R4 ;  /* 0x0000000400000202 */ /* 0x002fe40000000f00 */
[----:B------:R-:W-:Y:S02]  /*29b0*/  @P0 LOP3.LUT R4, R5, 0xffff, RZ, 0xc0, !PT ;  /* 0x0000ffff05040812 */ /* 0x000fe400078ec0ff */
[----:B------:R-:W-:Y:S02]  /*29c0*/  @P0 R2UR UR6, R0 ;  /* 0x00000000000602ca */ /* 0x000fe400000e0000 */
[----:B------:R-:W-:-:S11]  /*29d0*/  @P0 R2UR UR5, R4 ;  /* 0x00000000040502ca */ /* 0x000fd600000e0000 */
[----:B------:R-:W-:Y:S02]  /*29e0*/  @UP1 UMOV UR49, UR6 ;  /* 0x0000000600311c82 */ /* 0x000fe40008000000 */
[----:B------:R-:W-:Y:S01]  /*29f0*/  @UP1 UMOV UR48, UR5 ;  /* 0x0000000500301c82 */ /* 0x000fe20008000000 */
[----:B------:R-:W-:Y:S05]  /*2a00*/  BRA.U !UP0, `(.L_x_31) ;  /* 0x0000000108d47547 */ /* 0x000fea000b800000 */
[----:B------:R-:W1:Y:S01]  /*2a10*/  LDCU.128 UR16, c[0x0][0xc10] ;  /* 0x00018200ff1077ac */ /* 0x000e620008000c00 */
[----:B------:R-:W2:Y:S01]  /*2a20*/  LDCU UR20, c[0x0][0xc20] ;  /* 0x00018400ff1477ac */ /* 0x000ea20008000800 */
[----:B------:R-:W3:Y:S01]  /*2a30*/  LDCU UR13, c[0x0][0xc0c] ;  /* 0x00018180ff0d77ac */ /* 0x000ee20008000800 */
[----:B------:R-:W4:Y:S01]  /*2a40*/  LDCU.64 UR14, c[0x0][0xc28] ;  /* 0x00018500ff0e77ac */ /* 0x000f220008000a00 */
[----:B------:R-:W-:Y:S02]  /*2a50*/  UISETP.NE.AND UP3, UPT, UR39, 0x1, UPT ;  /* 0x000000012700788c */ /* 0x000fe4000bf65270 */
[----:B-1----:R-:W-:Y:S02]  /*2a60*/  UIMAD.WIDE.U32 UR4, UR51, UR19, URZ ;  /* 0x00000013330472a5 */ /* 0x002fe4000f8e00ff */
[----:B------:R-:W-:Y:S02]  /*2a70*/  UIMAD.WIDE.U32 UR6, UR52, UR16, URZ ;  /* 0x00000010340672a5 */ /* 0x000fe4000f8e00ff */
[----:B------:R-:W-:-:S02]  /*2a80*/  UISETP.NE.AND UP0, UPT, UR18, 0x1, UPT ;  /* 0x000000011200788c */ /* 0x000fc4000bf05270 */
[----:B------:R-:W-:Y:S01]  /*2a90*/  UIMAD.WIDE.U32 UR10, UR48, UR19, URZ ;  /* 0x00000013300a72a5 */ /* 0x000fe2000f8e00ff */
[----:B------:R-:W-:Y:S01]  /*2aa0*/  UMOV UR4, UR5 ;  /* 0x0000000500047c82 */ /* 0x000fe20008000000 */
[----:B---3--:R-:W-:Y:S02]  /*2ab0*/  UISETP.NE.AND UP2, UPT, UR13, 0x1, UPT ;  /* 0x000000010d00788c */ /* 0x008fe4000bf45270 */
[----:B--2---:R-:W-:Y:S02]  /*2ac0*/  USHF.R.U32.HI UR5, URZ, UR20, UR4 ;  /* 0x00000014ff057299 */ /* 0x004fe40008011604 */
[----:B------:R-:W-:Y:S01]  /*2ad0*/  UIMAD.WIDE.U32 UR8, UR49, UR16, URZ ;  /* 0x00000010310872a5 */ /* 0x000fe2000f8e00ff */
[----:B------:R-:W-:Y:S01]  /*2ae0*/  UMOV UR4, UR7 ;  /* 0x0000000700047c82 */ /* 0x000fe20008000000 */
[----:B------:R-:W-:Y:S02]  /*2af0*/  USEL UR5, UR51, UR5, !UP0 ;  /* 0x0000000533057287 */ /* 0x000fe4000c000000 */
[----:B------:R-:W-:-:S02]  /*2b00*/  USHF.R.U32.HI UR4, URZ, UR17, UR4 ;  /* 0x00000011ff047299 */ /* 0x000fc40008011604 */
[----:B----4-:R-:W-:Y:S02]  /*2b10*/  UIMAD.WIDE.U32 UR6, UR5, UR14, URZ ;  /* 0x0000000e050672a5 */ /* 0x010fe4000f8e00ff */
[----:B------:R-:W-:Y:S01]  /*2b20*/  USEL UR12, UR52, UR4, !UP2 ;  /* 0x00000004340c7287 */ /* 0x000fe2000d000000 */
[----:B------:R-:W-:Y:S02]  /*2b30*/  UMOV UR8, UR9 ;  /* 0x0000000900087c82 */ /* 0x000fe40008000000 */
[----:B------:R-:W-:Y:S01]  /*2b40*/  UMOV UR4, UR11 ;  /* 0x0000000b00047c82 */ /* 0x000fe20008000000 */
[----:B------:R-:W-:Y:S01]  /*2b50*/  UIMAD.WIDE.U32 UR10, UR12, UR14, URZ ;  /* 0x0000000e0c0a72a5 */ /* 0x000fe2000f8e00ff */
[----:B------:R-:W-:Y:S01]  /*2b60*/  UMOV UR6, UR7 ;  /* 0x0000000700067c82 */ /* 0x000fe20008000000 */
[----:B------:R-:W-:Y:S02]  /*2b70*/  USHF.R.U32.HI UR4, URZ, UR20, UR4 ;  /* 0x00000014ff047299 */ /* 0x000fe40008011604 */
[----:B------:R-:W-:-:S02]  /*2b80*/  @UP3 USHF.R.U32.HI UR5, URZ, UR15, UR6 ;  /* 0x0000000fff053299 */ /* 0x000fc40008011606 */
[----:B------:R-:W-:Y:S01]  /*2b90*/  USHF.R.U32.HI UR17, URZ, UR17, UR8 ;  /* 0x00000011ff117299 */ /* 0x000fe20008011608 */
[----:B------:R-:W-:Y:S01]  /*2ba0*/  UMOV UR6, UR11 ;  /* 0x0000000b00067c82 */ /* 0x000fe20008000000 */
[----:B------:R-:W-:Y:S02]  /*2bb0*/  USEL UR4, UR48, UR4, !UP0 ;  /* 0x0000000430047287 */ /* 0x000fe4000c000000 */
[----:B------:R-:W-:Y:S02]  /*2bc0*/  @UP3 USHF.R.U32.HI UR12, URZ, UR15, UR6 ;  /* 0x0000000fff0c3299 */ /* 0x000fe40008011606 */
[----:B------:R-:W-:Y:S02]  /*2bd0*/  UIMAD UR6, UR39, UR5, URZ ;  /* 0x00000005270672a4 */ /* 0x000fe4000f8e02ff */
[----:B------:R-:W-:Y:S02]  /*2be0*/  USEL UR5, UR49, UR17, !UP2 ;  /* 0x0000001131057287 */ /* 0x000fe4000d000000 */
[----:B------:R-:W-:-:S02]  /*2bf0*/  UIMAD UR8, UR39, UR12, URZ ;  /* 0x0000000c270872a4 */ /* 0x000fc4000f8e02ff */
[----:B------:R-:W-:Y:S02]  /*2c00*/  UISETP.GE.AND UP0, UPT, UR4, UR6, UPT ;  /* 0x000000060400728c */ /* 0x000fe4000bf06270 */
[----:B------:R-:W-:Y:S02]  /*2c10*/  UIMAD.WIDE.U32 UR6, UR4, UR14, URZ ;  /* 0x0000000e040672a5 */ /* 0x000fe4000f8e00ff */
[----:B------:R-:W-:Y:S02]  /*2c20*/  UISETP.GE.OR UP0, UPT, UR5, UR8, UP0 ;  /* 0x000000080500728c */ /* 0x000fe40008706670 */
[----:B------:R-:W-:Y:S02]  /*2c30*/  UIMAD.WIDE.U32 UR8, UR5, UR14, URZ ;  /* 0x0000000e050872a5 */ /* 0x000fe4000f8e00ff */
[----:B------:R-:W-:Y:S01]  /*2c40*/  UIADD3 UR10, UPT, UPT, -UR4, URZ, URZ ;  /* 0x000000ff040a7290 */ /* 0x000fe2000fffe1ff */
[----:B------:R-:W-:Y:S02]  /*2c50*/  UMOV UR6, UR7 ;  /* 0x0000000700067c82 */ /* 0x000fe40008000000 */
[----:B------:R-:W-:-:S02]  /*2c60*/  USHF.R.U32.HI UR6, URZ, UR15, UR6 ;  /* 0x0000000fff067299 */ /* 0x000fc40008011606 */
[----:B------:R-:W-:Y:S02]  /*2c70*/  UIMAD UR10, UR18, UR10, UR48 ;  /* 0x0000000a120a72a4 */ /* 0x000fe4000f8e0230 */
[----:B------:R-:W-:Y:S01]  /*2c80*/  USEL UR6, UR4, UR6, !UP3 ;  /* 0x0000000604067287 */ /* 0x000fe2000d800000 */
[----:B------:R-:W-:Y:S01]  /*2c90*/  @!UP0 UMOV UR7, UR9 ;  /* 0x0000000900078c82 */ /* 0x000fe20008000000 */
[----:B------:R-:W-:Y:S02]  /*2ca0*/  UIADD3 UR9, UPT, UPT, -UR5, URZ, URZ ;  /* 0x000000ff05097290 */ /* 0x000fe4000fffe1ff */
[----:B------:R-:W-:Y:S02]  /*2cb0*/  @!UP0 USHF.R.U32.HI UR7, URZ, UR15, UR7 ;  /* 0x0000000fff078299 */ /* 0x000fe40008011607 */
[----:B------:R-:W-:Y:S02]  /*2cc0*/  UIADD3 UR8, UPT, UPT, -UR6, URZ, URZ ;  /* 0x000000ff06087290 */ /* 0x000fe4000fffe1ff */
[----:B------:R-:W-:-:S02]  /*2cd0*/  @!UP0 USEL UR7, UR5, UR7, !UP3 ;  /* 0x0000000705078287 */ /* 0x000fc4000d800000 */
[----:B------:R-:W-:Y:S02]  /*2ce0*/  UIMAD UR8, UR39, UR8, UR4 ;  /* 0x00000008270872a4 */ /* 0x000fe4000f8e0204 */
[----:B------:R-:W-:Y:S02]  /*2cf0*/  @!UP0 UIADD3 UR6, UPT, UPT, UR6, -UR7, URZ ;  /* 0x8000000706068290 */ /* 0x000fe4000fffe0ff */
[----:B------:R-:W-:Y:S02]  /*2d00*/  @!UP0 UIMAD UR7, UR8, UR12, UR7 ;  /* 0x0000000c080782a4 */ /* 0x000fe4000f8e0207 */
[----:B------:R-:W-:Y:S02]  /*2d10*/  @!UP0 UIMAD UR4, UR39, UR6, UR5 ;  /* 0x00000006270482a4 */ /* 0x000fe4000f8e0205 */
[----:B------:R-:W-:Y:S02]  /*2d20*/  UIMAD UR6, UR13, UR9, UR49 ;  /* 0x000000090d0672a4 */ /* 0x000fe4000f8e0231 */
[----:B------:R-:W-:Y:S01]  /*2d30*/  UIMAD UR48, UR4, UR18, UR10 ;  /* 0x00000012043072a4 */ /* 0x000fe2000f8e020a */
[----:B------:R-:W-:-:S02]  /*2d40*/  @!UP0 UMOV UR5, UR7 ;  /* 0x0000000700058c82 */ /* 0x000fc40008000000 */
[----:B------:R-:W-:-:S12]  /*2d50*/  UIMAD UR49, UR5, UR13, UR6 ;  /* 0x0000000d053172a4 */ /* 0x000fd8000f8e0206 */
.L_x_31:
        /* <DEDUP_REMOVED lines=20> */
.L_x_32:
[----:B------:R-:W-:Y:S01]  /*2ea0*/  R2UR UR5, R69 ;  /* 0x00000000450572ca */ /* 0x000fe200000e0000 */
[----:B------:R-:W-:Y:S01]  /*2eb0*/  UMOV UR31, UR38 ;  /* 0x00000026001f7c82 */ /* 0x000fe20008000000 */
[----:B------:R-:W-:Y:S02]  /*2ec0*/  R2UR UR4, R68 ;  /* 0x00000000440472ca */ /* 0x000fe400000e0000 */
[----:B------:R-:W-:Y:S02]  /*2ed0*/  PLOP3.LUT P1, PT, PT, PT, PT, 0x80, 0x8 ;  /* 0x000000000008781c */ /* 0x000fe40003f2f070 */
[----:B------:R-:W-:-:S07]  /*2ee0*/  LOP3.LUT R2, R2, 0x1, RZ, 0x3c, !PT ;  /* 0x0000000102027812 */ /* 0x000fce00078e3cff */
[----:B------:R-:W-:Y:S02]  /*2ef0*/  UIADD3 UR44, UPT, UPT, UR49, UR5, URZ ;  /* 0x00000005312c7290 */ /* 0x000fe4000fffe0ff */
[----:B------:R-:W-:Y:S01]  /*2f00*/  UIADD3 UR45, UPT, UPT, UR48, UR4, URZ ;  /* 0x00000004302d7290 */ /* 0x000fe2000fffe0ff */
[----:B------:R-:W-:Y:S11]  /*2f10*/  BRA.U UP1, `(.L_x_33) ;  /* 0xffffffe901e07547 */ /* 0x000ff6000b83ffff */
[----:B------:R-:W-:Y:S01]  /*2f20*/  UIADD3 UR36, UPT, UPT, UR36, 0x1b0, URZ ;  /* 0x000001b024247890 */ /* 0x000fe2000fffe0ff */
[----:B------:R-:W-:-:S03]  /*2f30*/  MOV R2, UR26 ;  /* 0x0000001a00027c02 */ /* 0x000fc60008000f00 */
[----:B------:R-:W-:Y:S01]  /*2f40*/  ULEA UR4, UR30, UR36, 0x3 ;  /* 0x000000241e047291 */ /* 0x000fe2000f8e18ff */
[----:B------:R-:W-:-:S08]  /*2f50*/  SHF.L.U32 R2, R2, 0x1f, RZ ;  /* 0x0000001f02027819 */ /* 0x000fd000000006ff */
[----:B------:R-:W1:Y:S02]  /*2f60*/  SYNCS.PHASECHK.TRANS64.TRYWAIT P0, [UR4], R2 ;  /* 0x00000002ff0075a7 */ /* 0x000e640008001104 */
[----:B-1----:R-:W-:Y:S05]  /*2f70*/  @!P0 BRA `(.L_x_34) ;  /* 0x0000005c00d08947 */ /* 0x002fea0003800000 */
.L_x_143:
[----:B------:R-:W-:-:S04]  /*2f80*/  UIADD3 UR4, UPT, UPT, UR30, 0x1, URZ ;  /* 0x000000011e047890 */ /* 0x000fc8000fffe0ff */
[----:B------:R-:W-:-:S04]  /*2f90*/  UISETP.NE.AND UP0, UPT, UR4, 0x36, UPT ;  /* 0x000000360400788c */ /* 0x000fc8000bf05270 */
[----:B------:R-:W-:Y:S02]  /*2fa0*/  USEL UR5, URZ, 0x1, UP0 ;  /* 0x00000001ff057887 */ /* 0x000fe40008000000 */
[----:B------:R-:W-:Y:S02]  /*2fb0*/  USEL UR4, UR4, URZ, UP0 ;  /* 0x000000ff04047287 */ /* 0x000fe40008000000 */
[----:B------:R-:W-:Y:S02]  /*2fc0*/  ULOP3.LUT UR6, UR26, UR5, URZ, 0x3c, !UPT ;  /* 0x000000051a067292 */ /* 0x000fe4000f8e3cff */
[----:B------:R-:W-:-:S04]  /*2fd0*/  ULEA UR5, UR4, UR36, 0x3 ;  /* 0x0000002404057291 */ /* 0x000fc8000f8e18ff */
[----:B-1----:R-:W-:-:S04]  /*2fe0*/  MOV R2, UR6 ;  /* 0x0000000600027c02 */ /* 0x002fc80008000f00 */
[----:B------:R-:W-:-:S04]  /*2ff0*/  SHF.L.U32 R2, R2, 0x1f, RZ ;  /* 0x0000001f02027819 */ /* 0x000fc800000006ff */
[----:B------:R-:W1:Y:S02]  /*3000*/  SYNCS.PHASECHK.TRANS64.TRYWAIT P0, [UR5], R2 ;  /* 0x00000002ff0075a7 */ /* 0x000e640008001105 */
[----:B-1----:R-:W-:Y:S05]  /*3010*/  @!P0 BRA `(.L_x_35) ;  /* 0x0000005c00c08947 */ /* 0x002fea0003800000 */
.L_x_145:
        /* <DEDUP_REMOVED lines=10> */
.L_x_147:
        /* <DEDUP_REMOVED lines=10> */
.L_x_149:
        /* <DEDUP_REMOVED lines=10> */
.L_x_151:
        /* <DEDUP_REMOVED lines=10> */
.L_x_153:
        /* <DEDUP_REMOVED lines=10> */
.L_x_155:
        /* <DEDUP_REMOVED lines=10> */
.L_x_157:
        /* <DEDUP_REMOVED lines=10> */
.L_x_159:
        /* <DEDUP_REMOVED lines=10> */
.L_x_161:
        /* <DEDUP_REMOVED lines=10> */
.L_x_163:
        /* <DEDUP_REMOVED lines=10> */
.L_x_165:
        /* <DEDUP_REMOVED lines=10> */
.L_x_167:
        /* <DEDUP_REMOVED lines=10> */
.L_x_169:
        /* <DEDUP_REMOVED lines=10> */
.L_x_171:
        /* <DEDUP_REMOVED lines=10> */
.L_x_173:
        /* <DEDUP_REMOVED lines=10> */
.L_x_175:
        /* <DEDUP_REMOVED lines=10> */
.L_x_177:
        /* <DEDUP_REMOVED lines=10> */
.L_x_179:
        /* <DEDUP_REMOVED lines=10> */
.L_x_181:
        /* <DEDUP_REMOVED lines=10> */
.L_x_183:
        /* <DEDUP_REMOVED lines=10> */
.L_x_185:
        /* <DEDUP_REMOVED lines=10> */
.L_x_187:
        /* <DEDUP_REMOVED lines=10> */
.L_x_189:
        /* <DEDUP_REMOVED lines=10> */
.L_x_191:
        /* <DEDUP_REMOVED lines=10> */
.L_x_193:
        /* <DEDUP_REMOVED lines=10> */
.L_x_195:
        /* <DEDUP_REMOVED lines=10> */
.L_x_197:
        /* <DEDUP_REMOVED lines=10> */
.L_x_199:
        /* <DEDUP_REMOVED lines=10> */
.L_x_201:
        /* <DEDUP_REMOVED lines=10> */
.L_x_203:
        /* <DEDUP_REMOVED lines=10> */
.L_x_205:
        /* <DEDUP_REMOVED lines=10> */
.L_x_207:
        /* <DEDUP_REMOVED lines=10> */
.L_x_209:
        /* <DEDUP_REMOVED lines=10> */
.L_x_211:
        /* <DEDUP_REMOVED lines=10> */
.L_x_213:
        /* <DEDUP_REMOVED lines=10> */
.L_x_215:
        /* <DEDUP_REMOVED lines=10> */
.L_x_217:
        /* <DEDUP_REMOVED lines=10> */
.L_x_219:
        /* <DEDUP_REMOVED lines=10> */
.L_x_221:
        /* <DEDUP_REMOVED lines=10> */
.L_x_223:
        /* <DEDUP_REMOVED lines=10> */
.L_x_225:
        /* <DEDUP_REMOVED lines=10> */
.L_x_227:
        /* <DEDUP_REMOVED lines=10> */
.L_x_229:
        /* <DEDUP_REMOVED lines=10> */
.L_x_231:
        /* <DEDUP_REMOVED lines=10> */
.L_x_233:
        /* <DEDUP_REMOVED lines=10> */
.L_x_235:
        /* <DEDUP_REMOVED lines=10> */
.L_x_237:
        /* <DEDUP_REMOVED lines=10> */
.L_x_239:
        /* <DEDUP_REMOVED lines=10> */
.L_x_241:
        /* <DEDUP_REMOVED lines=10> */
.L_x_243:
        /* <DEDUP_REMOVED lines=10> */
.L_x_245:
        /* <DEDUP_REMOVED lines=10> */
.L_x_247:
[----:B------:R-:W-:-:S04]  /*5000*/  UIADD3 UR4, UPT, UPT, UR4, 0x1, URZ ;  /* 0x0000000104047890 */ /* 0x000fc8000fffe0ff */
[----:B------:R-:W-:-:S04]  /*5010*/  UISETP.NE.AND UP0, UPT, UR4, 0x36, UPT ;  /* 0x000000360400788c */ /* 0x000fc8000bf05270 */
[----:B------:R-:W-:Y:S02]  /*5020*/  USEL UR5, URZ, 0x1, UP0 ;  /* 0x00000001ff057887 */ /* 0x000fe40008000000 */
[----:B------:R-:W-:Y:S02]  /*5030*/  USEL UR4, UR4, URZ, UP0 ;  /* 0x000000ff04047287 */ /* 0x000fe40008000000 */
[----:B------:R-:W-:Y:S02]  /*5040*/  ULOP3.LUT UR5, UR6, UR5, URZ, 0x3c, !UPT ;  /* 0x0000000506057292 */ /* 0x000fe4000f8e3cff */
[----:B------:R-:W-:-:S04]  /*5050*/  ULEA UR4, UR4, UR36, 0x3 ;  /* 0x0000002404047291 */ /* 0x000fc8000f8e18ff */
[----:B-1----:R-:W-:Y:S02]  /*5060*/  IMAD.U32 R2, RZ, RZ, UR5 ;  /* 0x00000005ff027e24 */ /* 0x002fe4000f8e00ff */
[----:B------:R-:W-:-:S03]  /*5070*/  MOV R0, UR4 ;  /* 0x0000000400007c02 */ /* 0x000fc60008000f00 */
[----:B------:R-:W-:-:S07]  /*5080*/  SHF.L.U32 R2, R2, 0x1f, RZ ;  /* 0x0000001f02027819 */ /* 0x000fce00000006ff */
.L_x_87:
[----:B-1----:R1:W2:Y:S02]  /*5090*/  SYNCS.PHASECHK.TRANS64.TRYWAIT P0, [R0+URZ], R2 ;  /* 0x00000002000075a7 */ /* 0x0022a400080011ff */
[----:B--2---:R-:W-:Y:S05]  /*50a0*/  @!P0 NANOSLEEP.SYNCS 0x989680 ;  /* 0x009896800000895d */ /* 0x004fea0003900000 */
[----:B------:R-:W2:Y:S02]  /*50b0*/  @!P0 SYNCS.PHASECHK.TRANS64 P0, [R0+URZ], R2 ;  /* 0x00000002000085a7 */ /* 0x000ea400080010ff */
[----:B--2---:R-:W-:Y:S05]  /*50c0*/  @P0 EXIT ;  /* 0x000000000000094d */ /* 0x004fea0003800000 */
[----:B------:R-:W-:Y:S05]  /*50d0*/  BRA `(.L_x_87) ;  /* 0xfffffffc00ec7947 */ /* 0x000fea000383ffff */
.L_x_17:
[----:B------:R-:W2:Y:S02]  /*50e0*/  S2UR UR4, SR_CgaCtaId ;  /* 0x00000000000479c3 */ /* 0x000ea40000008800 */
[----:B--2---:R-:W-:-:S04]  /*50f0*/  UISETP.NE.AND UP0, UPT, UR4, URZ, UPT ;  /* 0x000000ff0400728c */ /* 0x004fc8000bf05270 */
[----:B------:R-:W-:-:S09]  /*5100*/  UISETP.NE.OR UP0, UPT, UR15, 0x1, UP0 ;  /* 0x000000010f00788c */ /* 0x000fd20008705670 */
[----:B------:R-:W-:Y:S05]  /*5110*/  BRA.U UP0, `(.L_x_88) ;  /* 0x0000000100b47547 */ /* 0x000fea000b800000 */
[----:B------:R-:W2:Y:S01]  /*5120*/  S2UR UR5, SR_CgaCtaId ;  /* 0x00000000000579c3 */ /* 0x000ea20000008800 */
[----:B------:R-:W-:Y:S01]  /*5130*/  UMOV UR4, 0x400 ;  /* 0x0000040000047882 */ /* 0x000fe20000000000 */
[----:B------:R-:W-:Y:S01]  /*5140*/  HFMA2 R3, -RZ, RZ, 0, 5.9604644775390625e-08 ;  /* 0x00000001ff037431 */ /* 0x000fe200000001ff */
[----:B------:R-:W-:Y:S01]  /*5150*/  ISETP.NE.AND P0, PT, R0, RZ, PT ;  /* 0x000000ff0000720c */ /* 0x000fe20003f05270 */
[----:B------:R-:W-:Y:S01]  /*5160*/  IMAD.MOV.U32 R8, RZ, RZ, RZ ;  /* 0x000000ffff087224 */ /* 0x000fe200078e00ff */
[----:B--2---:R-:W-:-:S04]  /*5170*/  ULEA UR4, UR5, UR4, 0x18 ;  /* 0x0000000405047291 */ /* 0x004fc8000f8ec0ff */
[----:B------:R-:W-:Y:S02]  /*5180*/  UIADD3 UR5, UPT, UPT, UR4, 0x388, URZ ;  /* 0x0000038804057890 */ /* 0x000fe4000fffe0ff */
[----:B------:R-:W-:Y:S02]  /*5190*/  UIADD3 UR8, UPT, UPT, UR4, 0x380, URZ ;  /* 0x0000038004087890 */ /* 0x000fe4000fffe0ff */
[----:B------:R-:W-:-:S12]  /*51a0*/  UPRMT UR5, URZ, 0x654, UR5 ;  /* 0x00000654ff057896 */ /* 0x000fd80008000005 */
.L_x_91:
[----:B------:R-:W-:Y:S01]  /*51b0*/  SHF.L.U32 R6, R3, 0x1f, RZ ;  /* 0x0000001f03067819 */ /* 0x000fe200000006ff */
[----:B------:R-:W-:Y:S02]  /*51c0*/  IMAD.U32 R4, RZ, RZ, UR8 ;  /* 0x00000008ff047e24 */ /* 0x000fe4000f8e00ff */
[----:B------:R-:W-:Y:S01]  /*51d0*/  @!P0 IMAD.MOV.U32 R5, RZ, RZ, 0x10 ;  /* 0x00000010ff058424 */ /* 0x000fe200078e00ff */
[----:B------:R-:W2:Y:S02]  /*51e0*/  SYNCS.PHASECHK.TRANS64.TRYWAIT P1, [UR4+0x388], R6 ;  /* 0x00038806ff0075a7 */ /* 0x000ea40008021104 */
[----:B------:R-:W-:-:S04]  /*51f0*/  PRMT R4, R0, 0x654, R4 ;  /* 0x0000065400047816 */ /* 0x000fc80000000004 */
[----:B------:R-:W-:Y:S01]  /*5200*/  SEL R2, R4, R2, !P0 ;  /* 0x0000000204027207 */ /* 0x000fe20004000000 */
[----:B--2---:R-:W-:Y:S06]  /*5210*/  @!P1 BRA `(.L_x_89) ;  /* 0x0000005000209947 */ /* 0x004fec0003800000 */
.L_x_249:
[----:B------:R-:W-:Y:S01]  /*5220*/  UIADD3 UR6, UPT, UPT, UR4, 0x3c0, URZ ;  /* 0x000003c004067890 */ /* 0x000fe2000fffe0ff */
[----:B------:R3:W-:Y:S01]  /*5230*/  @!P0 SYNCS.ARRIVE.TRANS64.RED RZ, [R2+URZ], R5 ;  /* 0x0000000502ff89a7 */ /* 0x0007e200080004ff */
[----:B------:R-:W-:Y:S01]  /*5240*/  UIADD3 UR7, UPT, UPT, UR4, 0x380, URZ ;  /* 0x0000038004077890 */ /* 0x000fe2000fffe0ff */
[----:B------:R-:W-:-:S08]  /*5250*/  LOP3.LUT R3, R3, 0x1, RZ, 0x3c, !PT ;  /* 0x0000000103037812 */ /* 0x000fd000078e3cff */
[----:B------:R-:W-:Y:S06]  /*5260*/  UGETNEXTWORKID.BROADCAST [UR6], [UR7] ;  /* 0x00000000060073ca */ /* 0x000fec0008000100 */
[----:B---3--:R-:W-:-:S04]  /*5270*/  SHF.L.U32 R5, R8, 0x1f, RZ ;  /* 0x0000001f08057819 */ /* 0x008fc800000006ff */
[----:B------:R-:W3:Y:S02]  /*5280*/  SYNCS.PHASECHK.TRANS64.TRYWAIT P1, [UR4+0x380], R5 ;  /* 0x00038005ff0075a7 */ /* 0x000ee40008021104 */
[----:B---3--:R-:W-:Y:S05]  /*5290*/  @!P1 BRA `(.L_x_90) ;  /* 0x0000005000189947 */ /* 0x008fea0003800000 */
.L_x_251:
[----:B--2---:R-:W2:Y:S01]  /*52a0*/  LDS.128 R4, [UR4+0x3c0] ;  /* 0x0003c004ff047984 */ /* 0x004ea20008000c00 */
[----:B------:R-:W-:Y:S01]  /*52b0*/  LOP3.LUT R8, R8, 0x1, RZ, 0x3c, !PT ;  /* 0x0000000108087812 */ /* 0x000fe200078e3cff */
[----:B------:R-:W-:Y:S01]  /*52c0*/  @!PT LDS RZ, [RZ] ;  /* 0x00000000fffff984 */ /* 0x000fe20000000800 */
[----:B------:R-:W-:Y:S01]  /*52d0*/  @!PT LDS RZ, [RZ] ;  /* 0x00000000fffff984 */ /* 0x000fe20000000800 */
[----:B------:R-:W-:Y:S01]  /*52e0*/  @!PT LDS RZ, [RZ] ;  /* 0x00000000fffff984 */ /* 0x000fe20000000800 */
[----:B------:R-:W-:Y:S01]  /*52f0*/  @!PT LDS RZ, [RZ] ;  /* 0x00000000fffff984 */ /* 0x000fe20000000800 */
[----:B------:R3:W-:Y:S06]  /*5300*/  MEMBAR.ALL.CTA ;  /* 0x0000000000007992 */ /* 0x0007ec0000008000 */
[----:B---3--:R-:W3:Y:S02]  /*5310*/  FENCE.VIEW.ASYNC.S ;  /* 0x00000000000073c6 */ /* 0x008ee40000000000 */
[----:B---3--:R-:W-:Y:S01]  /*5320*/  SYNCS.ARRIVE.TRANS64.RED.A1T0 RZ, [UR5], RZ ;  /* 0x000000ffffff79a7 */ /* 0x008fe20008100405 */
[----:B--2---:R-:W-:-:S13]  /*5330*/  LOP3.LUT P1, RZ, R6, 0x1, RZ, 0xc0, !PT ;  /* 0x0000000106ff7812 */ /* 0x004fda000782c0ff */
[----:B------:R-:W-:Y:S05]  /*5340*/  @P1 BRA `(.L_x_91) ;  /* 0xfffffffc00981947 */ /* 0x000fea000383ffff */
[----:B------:R-:W-:-:S04]  /*5350*/  SHF.L.U32 R0, R3, 0x1f, RZ ;  /* 0x0000001f03007819 */ /* 0x000fc800000006ff */
[----:B------:R-:W2:Y:S02]  /*5360*/  SYNCS.PHASECHK.TRANS64 P0, [UR4+0x388], R0 ;  /* 0x00038800ff0075a7 */ /* 0x000ea40008001004 */
[----:B-12---:R-:W-:Y:S05]  /*5370*/  @P0 EXIT ;  /* 0x000000000000094d */ /* 0x006fea0003800000 */
[----:B------:R-:W-:-:S07]  /*5380*/  MOV R0, UR4 ;  /* 0x0000000400007c02 */ /* 0x000fce0008000f00 */
.L_x_92:
[----:B-1----:R-:W-:-:S04]  /*5390*/  SHF.L.U32 R2, R3, 0x1f, RZ ;  /* 0x0000001f03027819 */ /* 0x002fc800000006ff */
[----:B------:R1:W2:Y:S03]  /*53a0*/  SYNCS.PHASECHK.TRANS64.TRYWAIT P0, [R0+URZ+0x388], R2 ;  /* 0x00038802000075a7 */ /* 0x0002a600080011ff */
[----:B--2---:R-:W-:Y:S05]  /*53b0*/  @!P0 NANOSLEEP.SYNCS 0x989680 ;  /* 0x009896800000895d */ /* 0x004fea0003900000 */
[----:B------:R-:W2:Y:S02]  /*53c0*/  @!P0 SYNCS.PHASECHK.TRANS64 P0, [R0+URZ+0x388], R2 ;  /* 0x00038802000085a7 */ /* 0x000ea400080010ff */
[----:B--2---:R-:W-:Y:S05]  /*53d0*/  @P0 EXIT ;  /* 0x000000000000094d */ /* 0x004fea0003800000 */
[----:B------:R-:W-:Y:S05]  /*53e0*/  BRA `(.L_x_92) ;  /* 0xfffffffc00e87947 */ /* 0x000fea000383ffff */
.L_x_88:
[----:B------:R-:W-:-:S09]  /*53f0*/  UISETP.NE.AND UP0, UPT, UR15, URZ, UPT ;  /* 0x000000ff0f00728c */ /* 0x000fd2000bf05270 */
[----:B------:R-:W-:Y:S05]  /*5400*/  BRA.U UP0, `(.L_x_93) ;  /* 0x0000000d001c7547 */ /* 0x000fea000b800000 */
[----:B------:R-:W2:Y:S01]  /*5410*/  S2UR UR7, SR_CgaCtaId ;  /* 0x00000000000779c3 */ /* 0x000ea20000008800 */
[----:B------:R-:W-:Y:S01]  /*5420*/  UMOV UR4, 0x40 ;  /* 0x0000004000047882 */ /* 0x000fe20000000000 */
[----:B------:R-:W-:Y:S01]  /*5430*/  NOP ;  /* 0x0000000000007918 */ /* 0x000fe20000000000 */
[----:B------:R-:W-:Y:S01]  /*5440*/  UMOV UR6, 0x400 ;  /* 0x0000040000067882 */ /* 0x000fe20000000000 */
[----:B--2---:R-:W-:Y:S02]  /*5450*/  ULEA UR5, UR7, UR4, 0x18 ;  /* 0x0000000407057291 */ /* 0x004fe4000f8ec0ff */
[----:B------:R-:W-:-:S07]  /*5460*/  ULEA UR6, UR7, UR6, 0x18 ;  /* 0x0000000607067291 */ /* 0x000fce000f8ec0ff */
[----:B------:R-:W2:Y:S02]  /*5470*/  LDS.U8 R0, [UR5+0x1c] ;  /* 0x00001c05ff007984 */ /* 0x000ea40008000000 */
[----:B--2---:R-:W-:-:S13]  /*5480*/  ISETP.NE.AND P0, PT, R0, RZ, PT ;  /* 0x000000ff0000720c */ /* 0x004fda0003f05270 */
[----:B------:R-:W-:Y:S05]  /*5490*/  @P0 BRA `(.L_x_94) ;  /* 0x0000000000580947 */ /* 0x000fea0003800000 */
[----:B------:R-:W-:-:S13]  /*54a0*/  ELECT P0, URZ, PT ;  /* 0x0000000000ff782f */ /* 0x000fda0003800000 */
[----:B------:R-:W-:Y:S05]  /*54b0*/  @!P0 BRA `(.L_x_95) ;  /* 0x0000000000608947 */ /* 0x000fea0003800000 */
[----:B------:R-:W-:Y:S01]  /*54c0*/  UMOV UR4, 0x10 ;  /* 0x0000001000047882 */ /* 0x000fe20000000000 */
[----:B------:R-:W-:Y:S01]  /*54d0*/  HFMA2 R0, -RZ, RZ, 0, 5.9604644775390625e-08 ;  /* 0x00000001ff007431 */ /* 0x000fe200000001ff */
[----:B------:R-:W-:-:S03]  /*54e0*/  MOV R2, 0xffff ;  /* 0x0000ffff00027802 */ /* 0x000fc60000000f00 */
[----:B------:R-:W-:Y:S04]  /*54f0*/  DEPBAR.LE SB2, 0x36 ;  /* 0x0000ad800000791a */ /* 0x000fe80000000000 */
[----:B------:R-:W2:Y:S02]  /*5500*/  UTCATOMSWS.FIND_AND_SET.ALIGN UP0, UR4, UR4 ;  /* 0x00000004000475e3 */ /* 0x000ea40008000800 */
[----:B--2---:R-:W-:Y:S01]  /*5510*/  MOV R3, UR4 ;  /* 0x0000000400037c02 */ /* 0x004fe20008000f00 */
[----:B------:R-:W-:Y:S06]  /*5520*/  BRA.U UP0, `(.L_x_96) ;  /* 0x0000000100187547 */ /* 0x000fec000b800000 */
.L_x_97:
[----:B------:R-:W-:Y:S05]  /*5530*/  NANOSLEEP 0x64 ;  /* 0x000000640000795d */ /* 0x000fea0003800000 */
[----:B------:R-:W-:-:S05]  /*5540*/  UMOV UR4, 0x10 ;  /* 0x0000001000047882 */ /* 0x000fca0000000000 */
[----:B------:R-:W-:Y:S04]  /*5550*/  DEPBAR.LE SB2, 0x36 ;  /* 0x0000ad800000791a */ /* 0x000fe80000000000 */
[----:B------:R-:W2:Y:S02]  /*5560*/  UTCATOMSWS.FIND_AND_SET.ALIGN UP0, UR4, UR4 ;  /* 0x00000004000475e3 */ /* 0x000ea40008000800 */
[----:B--2---:R-:W-:Y:S01]  /*5570*/  MOV R3, UR4 ;  /* 0x0000000400037c02 */ /* 0x004fe20008000f00 */
[----:B------:R-:W-:Y:S05]  /*5580*/  BRA.U !UP0, `(.L_x_97) ;  /* 0xfffffffd08e87547 */ /* 0x000fea000b83ffff */
.L_x_96:
[-C--:B------:R-:W-:Y:S02]  /*5590*/  SHF.L.U32 R2, R2, R3.reuse, RZ ;  /* 0x0000000302027219 */ /* 0x080fe400000006ff */
[----:B------:R-:W-:Y:S01]  /*55a0*/  SHF.L.U32 R0, R0, R3, RZ ;  /* 0x0000000300007219 */ /* 0x000fe200000006ff */
[----:B------:R-:W-:Y:S02]  /*55b0*/  IMAD.SHL.U32 R3, R3, 0x20, RZ ;  /* 0x0000002003037824 */ /* 0x000fe400078e00ff */
[----:B------:R2:W-:Y:S04]  /*55c0*/  ATOMS.OR RZ, [UR5+0x14], R2 ;  /* 0x00001402ffff798c */ /* 0x0005e8000b000005 */
[----:B------:R2:W-:Y:S04]  /*55d0*/  ATOMS.OR RZ, [UR5+0x18], R0 ;  /* 0x00001800ffff798c */ /* 0x0005e8000b000005 */
[----:B------:R2:W-:Y:S01]  /*55e0*/  STS [UR6+0x3d0], R3 ;  /* 0x0003d003ff007988 */ /* 0x0005e20008000806 */
[----:B------:R-:W-:Y:S05]  /*55f0*/  BRA `(.L_x_95) ;  /* 0x0000000000107947 */ /* 0x000fea0003800000 */
.L_x_94:
[----:B------:R-:W-:Y:S02]  /*5600*/  MOV R0, 0xffffffff ;  /* 0xffffffff00007802 */ /* 0x000fe40000000f00 */
[----:B------:R-:W-:-:S03]  /*5610*/  MOV R2, 0x5640 ;  /* 0x0000564000027802 */ /* 0x000fc60000000f00 */
[----:B------:R2:W-:Y:S04]  /*5620*/  STS [UR6+0x3d0], R0 ;  /* 0x0003d000ff007988 */ /* 0x0005e80008000806 */
[----:B-12--5:R-:W-:Y:S05]  /*5630*/  CALL.REL.NOINC `($__internal_1_$__cuda_sm10x_tcgen05_guardrail_trap_phase_invalid_during_alloc) ;  /* 0x0000005000587944 */ /* 0x026fea0003c00000 */
.L_x_95:
[----:B------:R-:W-:Y:S05]  /*5640*/  WARPSYNC.ALL ;  /* 0x0000000000007948 */ /* 0x000fea0003800000 */
[----:B------:R-:W3:Y:S01]  /*5650*/  S2UR UR4, SR_CgaCtaId ;  /* 0x00000000000479c3 */ /* 0x000ee20000008800 */
[----:B------:R-:W-:Y:S01]  /*5660*/  UMOV UR14, 0x400 ;  /* 0x00000400000e7882 */ /* 0x000fe20000000000 */
[----:B------:R-:W-:-:S06]  /*5670*/  NOP ;  /* 0x0000000000007918 */ /* 0x000fcc0000000000 */
[----:B------:R-:W-:Y:S06]  /*5680*/  BAR.ARV 0x6, 0xa0 ;  /* 0x0182800000007b1d */ /* 0x000fec0000002000 */
[----:B------:R-:W4:Y:S01]  /*5690*/  LDCU.64 UR6, c[0x0][0x388] ;  /* 0x00007100ff0677ac */ /* 0x000f220008000a00 */
[----:B------:R-:W-:Y:S01]  /*56a0*/  IMAD.MOV.U32 R8, RZ, RZ, 0x1 ;  /* 0x00000001ff087424 */ /* 0x000fe200078e00ff */
[----:B------:R-:W1:Y:S01]  /*56b0*/  LDCU.64 UR8, c[0x0][0x390] ;  /* 0x00007200ff0877ac */ /* 0x000e620008000a00 */
[----:B------:R-:W-:Y:S01]  /*56c0*/  UMOV UR17, URZ ;  /* 0x000000ff00117c82 */ /* 0x000fe20008000000 */
[----:B------:R-:W-:Y:S01]  /*56d0*/  UMOV UR13, URZ ;  /* 0x000000ff000d7c82 */ /* 0x000fe20008000000 */
[----:B---3--:R-:W-:Y:S01]  /*56e0*/  ULEA UR14, UR4, UR14, 0x18 ;  /* 0x0000000e040e7291 */ /* 0x008fe2000f8ec0ff */
[----:B------:R-:W-:Y:S01]  /*56f0*/  UMOV UR20, 0x0 ;  /* 0x0000000000147882 */ /* 0x000fe20000000000 */
[----:B------:R-:W-:Y:S01]  /*5700*/  UMOV UR21, 0x4100010 ;  /* 0x0410001000157882 */ /* 0x000fe20000000000 */
[----:B----4-:R-:W-:-:S06]  /*5710*/  UIADD3 UR4, UPT, UPT, UR6, 0x1f, URZ ;  /* 0x0000001f06047890 */ /* 0x010fcc000fffe0ff */
[----:B------:R-:W2:Y:S01]  /*5720*/  LDS R9, [UR14+0x3d0] ;  /* 0x0003d00eff097984 */ /* 0x000ea20008000800 */
[----:B------:R-:W-:Y:S02]  /*5730*/  UIADD3 UR6, UPT, UPT, UR14, 0x2600, URZ ;  /* 0x000026000e067890 */ /* 0x000fe4000fffe0ff */
[----:B------:R-:W-:Y:S02]  /*5740*/  USHF.R.S32.HI UR5, URZ, 0x1f, UR4 ;  /* 0x0000001fff057899 */ /* 0x000fe40008011404 */
[----:B------:R-:W-:Y:S02]  /*5750*/  USHF.R.U32.HI UR6, URZ, 0x4, UR6 ;  /* 0x00000004ff067899 */ /* 0x000fe40008011606 */
[----:B------:R-:W-:Y:S02]  /*5760*/  ULEA.HI UR4, UR5, UR4, URZ, 0x5 ;  /* 0x0000000405047291 */ /* 0x000fe4000f8f28ff */
[----:B------:R-:W-:Y:S02]  /*5770*/  UIADD3 UR5, UPT, UPT, UR14, 0x1d600, URZ ;  /* 0x0001d6000e057890 */ /* 0x000fe4000fffe0ff */
[----:B------:R-:W-:-:S02]  /*5780*/  USHF.R.S32.HI UR4, URZ, 0x5, UR4 ;  /* 0x00000005ff047899 */ /* 0x000fc40008011404 */
[----:B------:R-:W-:Y:S02]  /*5790*/  USHF.R.U32.HI UR5, URZ, 0x4, UR5 ;  /* 0x00000004ff057899 */ /* 0x000fe40008011605 */
[----:B------:R-:W-:Y:S02]  /*57a0*/  UIMAD UR4, UR4, UR7, URZ ;  /* 0x00000007040472a4 */ /* 0x000fe4000f8e02ff */
[----:B------:R-:W-:Y:S02]  /*57b0*/  ULOP3.LUT UR6, UR6, 0x3fff, URZ, 0xc0, !UPT ;  /* 0x00003fff06067892 */ /* 0x000fe4000f8ec0ff */
[----:B-1----:R-:W-:Y:S02]  /*57c0*/  UIMAD UR4, UR4, UR8, URZ ;  /* 0x00000008040472a4 */ /* 0x002fe4000f8e02ff */
[----:B------:R-:W-:Y:S02]  /*57d0*/  ULOP3.LUT UR5, UR5, 0x3fff, URZ, 0xc0, !UPT ;  /* 0x00003fff05057892 */ /* 0x000fe4000f8ec0ff */
[----:B------:R-:W-:-:S02]  /*57e0*/  UIMAD UR7, UR4, UR9, URZ ;  /* 0x00000009040772a4 */ /* 0x000fc4000f8e02ff */
[----:B------:R-:W-:Y:S02]  /*57f0*/  UIADD3 UR4, UPT, UPT, UR14, 0x388, URZ ;  /* 0x000003880e047890 */ /* 0x000fe4000fffe0ff */
[----:B------:R-:W-:Y:S02]  /*5800*/  ULOP3.LUT UR15, UR6, 0x10000, URZ, 0xfc, !UPT ;  /* 0x00010000060f7892 */ /* 0x000fe4000f8efcff */
[----:B------:R-:W-:Y:S02]  /*5810*/  UPRMT UR19, URZ, 0x654, UR4 ;  /* 0x00000654ff137896 */ /* 0x000fe40008000004 */
[----:B------:R-:W-:Y:S02]  /*5820*/  ULOP3.LUT UR16, UR5, 0x10000, URZ, 0xfc, !UPT ;  /* 0x0001000005107892 */ /* 0x000fe4000f8efcff */
[----:B------:R-:W-:Y:S02]  /*5830*/  UIADD3 UR22, UPT, UPT, UR7, -0x1, URZ ;  /* 0xffffffff07167890 */ /* 0x000fe4000fffe0ff */
[----:B------:R-:W-:Y:S01]  /*5840*/  UISETP.GE.AND UP3, UPT, UR7, 0x1, UPT ;  /* 0x000000010700788c */ /* 0x000fe2000bf66270 */
[C---:B--2---:R-:W-:Y:S01]  /*5850*/  VIADD R3, R9.reuse, 0x40 ;  /* 0x0000004009037836 */ /* 0x044fe20000000000 */
[----:B------:R-:W-:-:S04]  /*5860*/  LOP3.LUT R2, R9, 0xffff, RZ, 0xc0, !PT ;  /* 0x0000ffff09027812 */ /* 0x000fc800078ec0ff */
[----:B------:R-:W-:-:S05]  /*5870*/  LOP3.LUT R3, R3, 0xffff, RZ, 0xc0, !PT ;  /* 0x0000ffff03037812 */ /* 0x000fca00078ec0ff */
[----:B------:R1:W-:Y:S02]  /*5880*/  STL.64 [R1], R2 ;  /* 0x0000000201007387 */ /* 0x0003e40000100a00 */
[----:B-1----:R-:W-:-:S07]  /*5890*/  CS2R R2, SRZ ;  /* 0x0000000000027805 */ /* 0x002fce000001ff00 */
.L_x_104:
[----:B-1----:R-:W-:-:S04]  /*58a0*/  SHF.L.U32 R4, R3, 0x1f, RZ ;  /* 0x0000001f03047819 */ /* 0x002fc800000006ff */
[----:B------:R-:W1:Y:S02]  /*58b0*/  SYNCS.PHASECHK.TRANS64.TRYWAIT P0, [UR14+0x380], R4 ;  /* 0x00038004ff0075a7 */ /* 0x000e64000800110e */
[----:B-12-4-:R-:W-:Y:S05]  /*58c0*/  @!P0 BRA `(.L_x_98) ;  /* 0x0000004800a48947 */ /* 0x016fea0003800000 */
.L_x_253:
[----:B-1----:R-:W1:Y:S01]  /*58d0*/  LDS.128 R4, [UR14+0x3c0] ;  /* 0x0003c00eff047984 */ /* 0x002e620008000c00 */
[----:B------:R-:W-:Y:S01]  /*58e0*/  ULEA UR18, UR17, UR14, 0x3 ;  /* 0x0000000e11127291 */ /* 0x000fe2000f8e18ff */
[----:B------:R-:W-:Y:S01]  /*58f0*/  SHF.L.U32 R0, R8, 0x1f, RZ ;  /* 0x0000001f08007819 */ /* 0x000fe200000006ff */
[----:B------:R-:W-:Y:S01]  /*5900*/  @!PT LDS RZ, [RZ] ;  /* 0x00000000fffff984 */ /* 0x000fe20000000800 */
[----:B------:R-:W-:Y:S01]  /*5910*/  @!PT LDS RZ, [RZ] ;  /* 0x00000000fffff984 */ /* 0x000fe20000000800 */
[----:B------:R-:W-:Y:S01]  /*5920*/  @!PT LDS RZ, [RZ] ;  /* 0x00000000fffff984 */ /* 0x000fe20000000800 */
[----:B------:R-:W-:Y:S01]  /*5930*/  @!PT LDS RZ, [RZ] ;  /* 0x00000000fffff984 */ /* 0x000fe20000000800 */
[----:B------:R2:W-:Y:S06]  /*5940*/  MEMBAR.ALL.CTA ;  /* 0x0000000000007992 */ /* 0x0005ec0000008000 */
[----:B--2---:R-:W2:Y:S02]  /*5950*/  FENCE.VIEW.ASYNC.S ;  /* 0x00000000000073c6 */ /* 0x004ea40000000000 */
[----:B--2---:R-:W-:Y:S01]  /*5960*/  SYNCS.ARRIVE.TRANS64.RED.A1T0 RZ, [UR19], RZ ;  /* 0x000000ffffff79a7 */ /* 0x004fe20008100413 */
[----:B------:R-:W2:Y:S01]  /*5970*/  SYNCS.PHASECHK.TRANS64.TRYWAIT P0, [UR18+0x3a0], R0 ;  /* 0x0003a000ff0075a7 */ /* 0x000ea20008001112 */
[----:B-1----:R-:W-:Y:S01]  /*5980*/  LOP3.LUT P2, RZ, R6, 0x1, RZ, 0xc0, !PT ;  /* 0x0000000106ff7812 */ /* 0x002fe2000784c0ff */
[----:B--2---:R-:W-:-:S12]  /*5990*/  @!P0 BRA `(.L_x_99) ;  /* 0x0000004800888947 */ /* 0x004fd80003800000 */
.L_x_255:
[----:B------:R-:W-:Y:S05]  /*59a0*/  BRA.U !UP3, `(.L_x_100) ;  /* 0x000000010ba47547 */ /* 0x000fea000b800000 */
[----:B-1----:R-:W-:Y:S01]  /*59b0*/  IMAD.U32 R0, RZ, RZ, UR17 ;  /* 0x00000011ff007e24 */ /* 0x002fe2000f8e00ff */
[----:B------:R-:W-:-:S04]  /*59c0*/  ULEA UR4, UR13, UR14, 0x3 ;  /* 0x0000000e0d047291 */ /* 0x000fc8000f8e18ff */
[----:B------:R-:W-:-:S05]  /*59d0*/  LEA R0, R0, R1, 0x2 ;  /* 0x0000000100007211 */ /* 0x000fca00078e10ff */
[----:B------:R1:W5:Y:S01]  /*59e0*/  LDL R4, [R0] ;  /* 0x0000000000047983 */ /* 0x0003620000100800 */
[----:B------:R-:W-:Y:S01]  /*59f0*/  UPLOP3.LUT UP2, UPT, UPT, UPT, UPT, 0x40, 0x4 ;  /* 0x000000000004789c */ /* 0x000fe20003f4e870 */
[----:B------:R-:W-:Y:S01]  /*5a00*/  UMOV UR11, UR22 ;  /* 0x00000016000b7c82 */ /* 0x000fe20008000000 */
[----:B------:R-:W-:Y:S01]  /*5a10*/  UMOV UR10, UR13 ;  /* 0x0000000d000a7c82 */ /* 0x000fe20008000000 */
[----:B-1----:R-:W-:-:S04]  /*5a20*/  SHF.L.U32 R0, R2, 0x1f, RZ ;  /* 0x0000001f02007819 */ /* 0x002fc800000006ff */
[----:B------:R1:W2:Y:S04]  /*5a30*/  SYNCS.PHASECHK.TRANS64.TRYWAIT P1, [UR4], R0 ;  /* 0x00000000ff0075a7 */ /* 0x0002a80008021104 */
.L_x_103:
[----:B---3--:R-:W-:Y:S01]  /*5a40*/  ULEA UR5, UR10, UR14, 0x3 ;  /* 0x0000000e0a057291 */ /* 0x008fe2000f8e18ff */
[----:B--2-4-:R-:W-:Y:S11]  /*5a50*/  @P1 BRA `(.L_x_101) ;  /* 0x00000000000c1947 */ /* 0x014ff60003800000 */
[----:B------:R-:W-:Y:S04]  /*5a60*/  SHF.L.U32 R5, R2, 0x1f, RZ ;  /* 0x0000001f02057819 */ /* 0x000fe800000006ff */
[----:B------:R-:W2:Y:S02]  /*5a70*/  SYNCS.PHASECHK.TRANS64.TRYWAIT P0, [UR5], R5 ;  /* 0x00000005ff0075a7 */ /* 0x000ea40008001105 */
[----:B--2---:R-:W-:Y:S05]  /*5a80*/  @!P0 BRA `(.L_x_102) ;  /* 0x0000004800648947 */ /* 0x004fea0003800000 */
.L_x_101:
[----:B------:R-:W-:Y:S01]  /*5a90*/  UISETP.NE.AND UP0, UPT, UR11, URZ, UPT ;  /* 0x000000ff0b00728c */ /* 0x000fe2000bf05270 */
[----:B------:R-:W-:Y:S01]  /*5aa0*/  PLOP3.LUT P1, PT, PT, PT, PT, 0x80, 0x8 ;  /* 0x000000000008781c */ /* 0x000fe20003f2f070 */
[----:B------:R-:W-:Y:S02]  /*5ab0*/  UIADD3 UR4, UPT, UPT, UR10, 0x1, URZ ;  /* 0x000000010a047890 */ /* 0x000fe4000fffe0ff */
[----:B------:R-:W-:Y:S02]  /*5ac0*/  ULEA UR8, UR10, UR16, 0x7 ;  /* 0x000000100a087291 */ /* 0x000fe4000f8e38ff */
[----:B------:R-:W-:Y:S01]  /*5ad0*/  UISETP.NE.AND UP1, UPT, UR4, 0x36, UPT ;  /* 0x000000360400788c */ /* 0x000fe2000bf25270 */
[----:B------:R-:W-:Y:S01]  /*5ae0*/  PLOP3.LUT P0, PT, PT, PT, UP0, 0x80, 0x8 ;  /* 0x000000000008781c */ /* 0x000fe20003f0f008 */
[----:B------:R-:W-:Y:S02]  /*5af0*/  UIADD3 UR5, UPT, UPT, UR5, 0x1b0, URZ ;  /* 0x000001b005057890 */ /* 0x000fe4000fffe0ff */
[----:B------:R-:W-:Y:S02]  /*5b00*/  USEL UR6, URZ, 0x1, UP1 ;  /* 0x00000001ff067887 */ /* 0x000fe40008800000 */
[----:B------:R-:W-:Y:S01]  /*5b10*/  USEL UR13, UR4, URZ, UP1 ;  /* 0x000000ff040d7287 */ /* 0x000fe20008800000 */
[----:B------:R-:W-:Y:S01]  /*5b20*/  UMOV UR9, 0xc0004010 ;  /* 0xc000401000097882 */ /* 0x000fe20000000000 */
[----:B------:R-:W-:Y:S02]  /*5b30*/  UMOV UR7, 0xc0004010 ;  /* 0xc000401000077882 */ /* 0x000fe40000000000 */
[----:B------:R-:W-:Y:S01]  /*5b40*/  @UP0 ULEA UR4, UR13, UR14, 0x3 ;  /* 0x0000000e0d040291 */ /* 0x000fe2000f8e18ff */
[----:B------:R-:W-:Y:S01]  /*5b50*/  LOP3.LUT R2, R2, UR6, RZ, 0x3c, !PT ;  /* 0x0000000602027c12 */ /* 0x000fe2000f8e3cff */
[----:B------:R-:W-:Y:S03]  /*5b60*/  ULEA UR6, UR10, UR15, 0x7 ;  /* 0x0000000f0a067291 */ /* 0x000fe6000f8e38ff */
[----:B-1----:R-:W-:Y:S01]  /*5b70*/  @P0 SHF.L.U32 R0, R2, 0x1f, RZ ;  /* 0x0000001f02000819 */ /* 0x002fe200000006ff */
[----:B------:R-:W-:Y:S03]  /*5b80*/  UMOV UR10, UR13 ;  /* 0x0000000d000a7c82 */ /* 0x000fe60008000000 */
[----:B------:R3:W4:Y:S01]  /*5b90*/  @P0 SYNCS.PHASECHK.TRANS64.TRYWAIT P1, [UR4], R0 ;  /* 0x00000000ff0005a7 */ /* 0x0007220008021104 */
[----:B------:R-:W-:Y:S11]  /*5ba0*/  ELECT P0, URZ, PT ;  /* 0x0000000000ff782f */ /* 0x000ff60003800000 */
[----:B------:R-:W-:Y:S02]  /*5bb0*/  @!UPT UIADD3 URZ, UPT, UPT, URZ, URZ, URZ ;  /* 0x000000fffffff290 */ /* 0x000fe4000fffe0ff */
[----:B-----5:R-:W-:Y:S01]  /*5bc0*/  @P0 R2UR.BROADCAST UR12, R4 ;  /* 0x00000000040c02ca */ /* 0x020fe200008e0000 */
[----:B------:R-:W-:Y:S02]  /*5bd0*/  UIADD3 UR4, UPT, UPT, UR11, 0x1, URZ ;  /* 0x000000010b047890 */ /* 0x000fe4000fffe0ff */
[----:B------:R-:W-:Y:S02]  /*5be0*/  UIADD3 UR11, UPT, UPT, UR11, -0x1, URZ ;  /* 0xffffffff0b0b7890 */ /* 0x000fe4000fffe0ff */
[----:B------:R-:W-:Y:S08]  /*5bf0*/  UISETP.GT.U32.AND UP0, UPT, UR4, 0x1, UPT ;  /* 0x000000010400788c */ /* 0x000ff0000bf04070 */
[----:B------:R3:W-:Y:S01]  /*5c00*/  UTCQMMA gdesc[UR6], gdesc[UR8], tmem[UR12], tmem[UR20], idesc[UR21], UP2 ;  /* 0x00ff1408060075ea */ /* 0x0007e2000900030c */
[----:B------:R-:W-:Y:S01]  /*5c10*/  UPLOP3.LUT UP2, UPT, UPT, UPT, UPT, 0x80, 0x8 ;  /* 0x000000000008789c */ /* 0x000fe20003f4f070 */
[----:B------:R3:W-:Y:S01]  /*5c20*/  UTCBAR [UR5], URZ ;  /* 0x000000ff050073e9 */ /* 0x0007e200080000ff */
[----:B------:R-:W-:Y:S09]  /*5c30*/  BRA.U UP0, `(.L_x_103) ;  /* 0xfffffffd00807547 */ /* 0x000ff2000b83ffff */
.L_x_100:
[----:B------:R-:W-:Y:S01]  /*5c40*/  UIADD3 UR4, UPT, UPT, UR17, 0x1, URZ ;  /* 0x0000000111047890 */ /* 0x000fe2000fffe0ff */
[----:B------:R-:W-:Y:S01]  /*5c50*/  LOP3.LUT R3, R3, 0x1, RZ, 0x3c, !PT ;  /* 0x0000000103037812 */ /* 0x000fe200078e3cff */
[----:B---3--:R-:W-:Y:S02]  /*5c60*/  UIADD3 UR5, UPT, UPT, UR18, 0x390, URZ ;  /* 0x0000039012057890 */ /* 0x008fe4000fffe0ff */
[----:B------:R-:W-:-:S04]  /*5c70*/  UISETP.NE.AND UP0, UPT, UR4, 0x2, UPT ;  /* 0x000000020400788c */ /* 0x000fc8000bf05270 */
[----:B------:R-:W-:Y:S02]  /*5c80*/  USEL UR6, URZ, 0x1, UP0 ;  /* 0x00000001ff067887 */ /* 0x000fe40008000000 */
[----:B------:R-:W-:Y:S01]  /*5c90*/  USEL UR17, UR4, URZ, UP0 ;  /* 0x000000ff04117287 */ /* 0x000fe20008000000 */
[----:B------:R2:W-:Y:S03]  /*5ca0*/  UTCBAR [UR5], URZ ;  /* 0x000000ff050073e9 */ /* 0x0005e600080000ff */
[----:B------:R-:W-:Y:S01]  /*5cb0*/  LOP3.LUT R8, R8, UR6, RZ, 0x3c, !PT ;  /* 0x0000000608087c12 */ /* 0x000fe2000f8e3cff */
[----:B------:R-:W-:Y:S07]  /*5cc0*/  @P2 BRA `(.L_x_104) ;  /* 0xfffffff800f42947 */ /* 0x000fee000383ffff */
[----:B------:R-:W3:Y:S01]  /*5cd0*/  S2UR UR6, SR_CgaCtaId ;  /* 0x00000000000679c3 */ /* 0x000ee20000008800 */
[----:B------:R-:W-:Y:S01]  /*5ce0*/  ELECT P0, URZ, PT ;  /* 0x0000000000ff782f */ /* 0x000fe20003800000 */
[----:B-1----:R-:W-:Y:S01]  /*5cf0*/  IMAD.MOV.U32 R0, RZ, RZ, 0x1 ;  /* 0x00000001ff007424 */ /* 0x002fe200078e00ff */
[----:B------:R-:W-:Y:S01]  /*5d00*/  UIADD3 UR14, UPT, UPT, UR14, 0x3a0, URZ ;  /* 0x000003a00e0e7890 */ /* 0x000fe2000fffe0ff */
[----:B------:R-:W-:Y:S01]  /*5d10*/  SHF.L.U32 R2, R8, 0x1f, RZ ;  /* 0x0000001f08027819 */ /* 0x000fe200000006ff */
[----:B------:R-:W-:-:S03]  /*5d20*/  UMOV UR4, 0x40 ;  /* 0x0000004000047882 */ /* 0x000fc60000000000 */
[----:B------:R-:W-:Y:S01]  /*5d30*/  UVIRTCOUNT.DEALLOC.SMPOOL 0x80 ;  /* 0x000000800000784c */ /* 0x000fe20000000000 */
[----:B---3--:R-:W-:Y:S02]  /*5d40*/  ULEA UR6, UR6, UR4, 0x18 ;  /* 0x0000000406067291 */ /* 0x008fe4000f8ec0ff */
[----:B------:R-:W-:-:S07]  /*5d50*/  ULEA UR4, UR17, UR14, 0x3 ;  /* 0x0000000e11047291 */ /* 0x000fce000f8e18ff */
[----:B------:R1:W-:Y:S02]  /*5d60*/  @P0 STS.U8 [UR6+0x1c], R0 ;  /* 0x00001c00ff000988 */ /* 0x0003e40008000006 */
[----:B------:R-:W3:Y:S02]  /*5d70*/  SYNCS.PHASECHK.TRANS64.TRYWAIT P0, [UR4], R2 ;  /* 0x00000002ff0075a7 */ /* 0x000ee40008001104 */
[----:B-1-3--:R-:W-:Y:S05]  /*5d80*/  @!P0 BRA `(.L_x_105) ;  /* 0x0000004400bc8947 */ /* 0x00afea0003800000 */
.L_x_258:
[----:B------:R-:W-:-:S04]  /*5d90*/  UIADD3 UR4, UPT, UPT, UR17, 0x1, URZ ;  /* 0x0000000111047890 */ /* 0x000fc8000fffe0ff */
[----:B------:R-:W-:-:S04]  /*5da0*/  UISETP.NE.AND UP0, UPT, UR4, 0x2, UPT ;  /* 0x000000020400788c */ /* 0x000fc8000bf05270 */
[----:B--2---:R-:W-:Y:S02]  /*5db0*/  USEL UR5, URZ, 0x1, UP0 ;  /* 0x00000001ff057887 */ /* 0x004fe40008000000 */
[----:B------:R-:W-:-:S04]  /*5dc0*/  USEL UR4, UR4, URZ, UP0 ;  /* 0x000000ff04047287 */ /* 0x000fc80008000000 */
[----:B------:R-:W-:Y:S01]  /*5dd0*/  ULEA UR4, UR4, UR14, 0x3 ;  /* 0x0000000e04047291 */ /* 0x000fe2000f8e18ff */
[----:B-1----:R-:W-:-:S04]  /*5de0*/  LOP3.LUT R2, R8, UR5, RZ, 0x3c, !PT ;  /* 0x0000000508027c12 */ /* 0x002fc8000f8e3cff */
[----:B------:R-:W-:-:S04]  /*5df0*/  SHF.L.U32 R2, R2, 0x1f, RZ ;  /* 0x0000001f02027819 */ /* 0x000fc800000006ff */
[----:B------:R-:W1:Y:S02]  /*5e00*/  SYNCS.PHASECHK.TRANS64.TRYWAIT P0, [UR4], R2 ;  /* 0x00000002ff0075a7 */ /* 0x000e640008001104 */
[----:B-1----:R-:W-:Y:S05]  /*5e10*/  @!P0 BRA `(.L_x_106) ;  /* 0x0000004400b08947 */ /* 0x002fea0003800000 */
.L_x_260:
[----:B------:R-:W-:Y:S01]  /*5e20*/  NOP ;  /* 0x0000000000007918 */ /* 0x000fe20000000000 */
[----:B-1----:R-:W1:Y:S01]  /*5e30*/  LDS R0, [UR6+0x14] ;  /* 0x00001406ff007984 */ /* 0x002e620008000800 */
[----:B------:R-:W-:Y:S01]  /*5e40*/  LOP3.LUT R3, R9, 0xffff, RZ, 0xc0, !PT ;  /* 0x0000ffff09037812 */ /* 0x000fe200078ec0ff */
[----:B------:R-:W-:-:S03]  /*5e50*/  IMAD.MOV.U32 R2, RZ, RZ, 0xffff ;  /* 0x0000ffffff027424 */ /* 0x000fc600078e00ff */
[----:B------:R-:W-:-:S04]  /*5e60*/  SHF.R.U32.HI R3, RZ, 0x5, R3 ;  /* 0x00000005ff037819 */ /* 0x000fc80000011603 */
[----:B------:R-:W-:-:S04]  /*5e70*/  SHF.L.U32 R2, R2, R3, RZ ;  /* 0x0000000302027219 */ /* 0x000fc800000006ff */
[----:B-1----:R-:W-:-:S04]  /*5e80*/  LOP3.LUT R0, R0, R2, RZ, 0xc0, !PT ;  /* 0x0000000200007212 */ /* 0x002fc800078ec0ff */
[----:B------:R-:W-:Y:S01]  /*5e90*/  ISETP.NE.AND P0, PT, R0, R2, PT ;  /* 0x000000020000720c */ /* 0x000fe20003f05270 */
[----:B------:R-:W-:-:S05]  /*5ea0*/  IMAD.MOV.U32 R0, RZ, RZ, 0x1 ;  /* 0x00000001ff007424 */ /* 0x000fca00078e00ff */
[----:B------:R-:W-:-:S07]  /*5eb0*/  SHF.L.U32 R0, R0, R3, RZ ;  /* 0x0000000300007219 */ /* 0x000fce00000006ff */
[----:B------:R-:W-:Y:S05]  /*5ec0*/  @P0 BRA `(.L_x_107) ;  /* 0x00000000005c0947 */ /* 0x000fea0003800000 */
[----:B------:R-:W1:Y:S02]  /*5ed0*/  LDS R3, [UR6+0x18] ;  /* 0x00001806ff037984 */ /* 0x000e640008000800 */
[----:B-1----:R-:W-:-:S04]  /*5ee0*/  LOP3.LUT R3, R3, R0, RZ, 0xc0, !PT ;  /* 0x0000000003037212 */ /* 0x002fc800078ec0ff */
[----:B------:R-:W-:-:S13]  /*5ef0*/  ISETP.NE.AND P0, PT, R3, R0, PT ;  /* 0x000000000300720c */ /* 0x000fda0003f05270 */
[----:B------:R-:W-:Y:S05]  /*5f00*/  @P0 BRA `(.L_x_108) ;  /* 0x0000000000400947 */ /* 0x000fea0003800000 */
[----:B------:R-:W-:Y:S01]  /*5f10*/  R2UR UR4, R2 ;  /* 0x00000000020472ca */ /* 0x000fe200000e0000 */
[----:B------:R-:W1:Y:S01]  /*5f20*/  S2R R3, SR_LANEID ;  /* 0x0000000000037919 */ /* 0x000e620000000000 */
[----:B------:R-:W-:-:S04]  /*5f30*/  LOP3.LUT R0, RZ, R0, RZ, 0x33, !PT ;  /* 0x00000000ff007212 */ /* 0x000fc800078e33ff */
[----:B------:R-:W2:Y:S07]  /*5f40*/  REDUX UR7, R0 ;  /* 0x00000000000773c4 */ /* 0x000eae0000000000 */
[----:B------:R-:W-:-:S03]  /*5f50*/  ULOP3.LUT UR5, URZ, UR4, URZ, 0x33, !UPT ;  /* 0x00000004ff057292 */ /* 0x000fc6000f8e33ff */
[----:B------:R-:W-:Y:S02]  /*5f60*/  VOTEU.ANY UR4, UPT, PT ;  /* 0x0000000000047886 */ /* 0x000fe400038e0100 */
[----:B------:R-:W-:Y:S01]  /*5f70*/  UFLO.U32 UR4, UR4 ;  /* 0x00000004000472bd */ /* 0x000fe200080e0000 */
[----:B------:R-:W-:-:S04]  /*5f80*/  IMAD.U32 R2, RZ, RZ, UR5 ;  /* 0x00000005ff027e24 */ /* 0x000fc8000f8e00ff */
[----:B------:R-:W3:Y:S02]  /*5f90*/  REDUX UR8, R2 ;  /* 0x00000000020873c4 */ /* 0x000ee40000000000 */
[----:B------:R1:W-:Y:S01]  /*5fa0*/  UTCATOMSWS.AND URZ, UR5 ;  /* 0x0000000500ff79e3 */ /* 0x0003e20008000000 */
[----:B--2---:R-:W-:Y:S01]  /*5fb0*/  IMAD.U32 R0, RZ, RZ, UR7 ;  /* 0x00000007ff007e24 */ /* 0x004fe2000f8e00ff */
[----:B-1----:R-:W-:Y:S01]  /*5fc0*/  ISETP.EQ.U32.AND P0, PT, R3, UR4, PT ;  /* 0x0000000403007c0c */ /* 0x002fe2000bf02070 */
[----:B---3--:R-:W-:-:S12]  /*5fd0*/  IMAD.U32 R2, RZ, RZ, UR8 ;  /* 0x00000008ff027e24 */ /* 0x008fd8000f8e00ff */
[----:B------:R1:W-:Y:S04]  /*5fe0*/  @P0 ATOMS.AND RZ, [UR6+0x14], R2 ;  /* 0x00001402ffff098c */ /* 0x0003e8000a800006 */
[----:B------:R1:W-:Y:S01]  /*5ff0*/  @P0 ATOMS.AND RZ, [UR6+0x18], R0 ;  /* 0x00001800ffff098c */ /* 0x0003e2000a800006 */
[----:B------:R-:W-:Y:S05]  /*6000*/  BRA `(.L_x_109) ;  /* 0x0000000000147947 */ /* 0x000fea0003800000 */
.L_x_108:
[----:B------:R-:W-:Y:S02]  /*6010*/  MOV R2, 0x6030 ;  /* 0x0000603000027802 */ /* 0x000fe40000000f00 */
[----:B----45:R-:W-:Y:S05]  /*6020*/  CALL.REL.NOINC `($__internal_0_$__cuda_sm10x_tcgen05_guardrail_trap_col_being_dealloced_not_returned_by_alloc) ;  /* 0x0000004400d07944 */ /* 0x030fea0003c00000 */
[----:B------:R-:W-:Y:S05]  /*6030*/  BRA `(.L_x_109) ;  /* 0x0000000000087947 */ /* 0x000fea0003800000 */
.L_x_107:
[----:B------:R-:W-:Y:S02]  /*6040*/  MOV R2, 0x6060 ;  /* 0x0000606000027802 */ /* 0x000fe40000000f00 */
[----:B----45:R-:W-:Y:S05]  /*6050*/  CALL.REL.NOINC `($__internal_2_$__cuda_sm10x_tcgen05_guardrail_trap_unallocated_columns_being_dealloced) ;  /* 0x0000004400dc7944 */ /* 0x030fea0003c00000 */
.L_x_109:
[----:B------:R-:W-:Y:S01]  /*6060*/  NOP ;  /* 0x0000000000007918 */ /* 0x000fe20000000000 */
[----:B------:R-:W-:Y:S05]  /*6070*/  EXIT ;  /* 0x000000000000794d */ /* 0x000fea0003800000 */
.L_x_93:
[----:B------:R-:W-:-:S09]  /*6080*/  UISETP.NE.OR UP0, UPT, UR15, 0x3, !UP2 ;  /* 0x000000030f00788c */ /* 0x000fd2000d705670 */
[----:B------:R-:W-:Y:S05]  /*6090*/  BRA.U UP0, `(.L_x_110) ;  /* 0x0000000d00687547 */ /* 0x000fea000b800000 */
[----:B------:R-:W2:Y:S01]  /*60a0*/  LDC.64 R2, c[0x0][0x988] ;  /* 0x00026200ff027b82 */ /* 0x000ea20000000a00 */
[----:B------:R-:W3:Y:S01]  /*60b0*/  LDCU UR30, c[0x0][0x370] ;  /* 0x00006e00ff1e77ac */ /* 0x000ee20008000800 */
[----:B------:R-:W-:Y:S01]  /*60c0*/  R2UR UR36, R68 ;  /* 0x00000000442472ca */ /* 0x000fe200000e0000 */
[----:B------:R-:W-:Y:S01]  /*60d0*/  IMAD.MOV.U32 R14, RZ, RZ, 0x1 ;  /* 0x00000001ff0e7424 */ /* 0x000fe200078e00ff */
[----:B------:R-:W-:Y:S01]  /*60e0*/  R2UR UR31, R69 ;  /* 0x00000000451f72ca */ /* 0x000fe200000e0000 */
[----:B------:R-:W3:Y:S01]  /*60f0*/  LDCU.128 UR32, c[0x0][0xc10] ;  /* 0x00018200ff2077ac */ /* 0x000ee20008000c00 */
[----:B------:R-:W-:Y:S02]  /*6100*/  IMAD.MOV.U32 R13, RZ, RZ, RZ ;  /* 0x000000ffff0d7224 */ /* 0x000fe400078e00ff */
[----:B------:R-:W4:Y:S01]  /*6110*/  S2UR UR10, SR_CgaCtaId ;  /* 0x00000000000a79c3 */ /* 0x000f220000008800 */
[----:B------:R-:W1:Y:S01]  /*6120*/  LDCU UR29, c[0x0][0x374] ;  /* 0x00006e80ff1d77ac */ /* 0x000e620008000800 */
[----:B------:R-:W4:Y:S06]  /*6130*/  LDCU UR17, c[0x0][0xc0c] ;  /* 0x00018180ff1177ac */ /* 0x000f2c0008000800 */
[----:B------:R-:W4:Y:S01]  /*6140*/  LDC.64 R6, c[0x0][0x348] ;  /* 0x0000d200ff067b82 */ /* 0x000f220000000a00 */
[----:B------:R-:W4:Y:S01]  /*6150*/  LDCU UR43, c[0x0][0xc20] ;  /* 0x00018400ff2b77ac */ /* 0x000f220008000800 */
[----:B------:R-:W4:Y:S06]  /*6160*/  LDCU UR4, c[0x0][0xc30] ;  /* 0x00018600ff0477ac */ /* 0x000f2c0008000800 */
[----:B------:R-:W4:Y:S01]  /*6170*/  LDC.64 R4, c[0x0][0x990] ;  /* 0x00026400ff047b82 */ /* 0x000f220000000a00 */
[----:B--2---:R-:W-:Y:S01]  /*6180*/  ISETP.NE.U32.AND P0, PT, R2, RZ, PT ;  /* 0x000000ff0200720c */ /* 0x004fe20003f05070 */
[----:B------:R-:W-:Y:S01]  /*6190*/  UMOV UR28, 0x400 ;  /* 0x00000400001c7882 */ /* 0x000fe20000000000 */
[----:B---3--:R-:W-:Y:S01]  /*61a0*/  UIMAD.WIDE.U32 UR6, UR30, UR32, URZ ;  /* 0x000000201e0672a5 */ /* 0x008fe2000f8e00ff */
[----:B------:R-:W-:Y:S01]  /*61b0*/  IMAD.MOV.U32 R2, RZ, RZ, 0x1000 ;  /* 0x00001000ff027424 */ /* 0x000fe200078e00ff */
[----:B------:R-:W-:Y:S01]  /*61c0*/  ISETP.NE.AND.EX P0, PT, R3, RZ, PT, P0 ;  /* 0x000000ff0300720c */ /* 0x000fe20003f05300 */
[----:B-1----:R-:W-:-:S02]  /*61d0*/  UIMAD.WIDE.U32 UR8, UR29, UR35, URZ ;  /* 0x000000231d0872a5 */ /* 0x002fc4000f8e00ff */
[----:B----4-:R-:W-:Y:S02]  /*61e0*/  ULEA UR28, UR10, UR28, 0x18 ;  /* 0x0000001c0a1c7291 */ /* 0x010fe4000f8ec0ff */
[----:B------:R-:W-:Y:S01]  /*61f0*/  UMOV UR41, UR7 ;  /* 0x0000000700297c82 */ /* 0x000fe20008000000 */
[----:B------:R-:W-:Y:S02]  /*6200*/  UISETP.GE.AND UP0, UPT, UR39, 0x1, UPT ;  /* 0x000000012700788c */ /* 0x000fe4000bf06270 */
[----:B------:R-:W-:Y:S02]  /*6210*/  UIADD3 UR38, UPT, UPT, UR28, 0x360, URZ ;  /* 0x000003601c267890 */ /* 0x000fe4000fffe0ff */
[----:B------:R-:W-:Y:S01]  /*6220*/  UIADD3 UR37, UPT, UPT, UR28, 0x388, URZ ;  /* 0x000003881c257890 */ /* 0x000fe2000fffe0ff */
[----:B------:R-:W-:Y:S01]  /*6230*/  UMOV UR40, UR9 ;  /* 0x0000000900287c82 */ /* 0x000fe20008000000 */
[----:B------:R-:W-:Y:S02]  /*6240*/  UPLOP3.LUT UP1, UPT, UPT, UPT, UPT, 0x40, 0x4 ;  /* 0x000000000004789c */ /* 0x000fe40003f2e870 */
[----:B------:R-:W-:Y:S01]  /*6250*/  UISETP.NE.AND UP6, UPT, UR39, 0x1, UPT ;  /* 0x000000012700788c */ /* 0x000fe2000bfc5270 */
[----:B------:R-:W1:Y:S01]  /*6260*/  LDCU.64 UR18, c[0x0][0xc28] ;  /* 0x00018500ff1277ac */ /* 0x000e620008000a00 */
[----:B------:R-:W-:-:S02]  /*6270*/  UISETP.NE.AND UP2, UPT, UR17, 0x1, UPT ;  /* 0x000000011100788c */ /* 0x000fc4000bf45270 */
[----:B------:R-:W-:Y:S02]  /*6280*/  UISETP.NE.AND UP0, UPT, UR34, 0x1, UPT ;  /* 0x000000012200788c */ /* 0x000fe4000bf05270 */
[----:B------:R-:W-:Y:S02]  /*6290*/  UPRMT UR38, UR10, 0x654, UR38 ;  /* 0x000006540a267896 */ /* 0x000fe40008000026 */
[----:B------:R-:W-:Y:S02]  /*62a0*/  UPRMT UR37, URZ, 0x654, UR37 ;  /* 0x00000654ff257896 */ /* 0x000fe40008000025 */
[----:B------:R-:W-:Y:S02]  /*62b0*/  USHF.R.U32.HI UR41, URZ, UR33, UR41 ;  /* 0x00000021ff297299 */ /* 0x000fe40008011629 */
[----:B------:R-:W-:Y:S02]  /*62c0*/  USHF.R.U32.HI UR40, URZ, UR43, UR40 ;  /* 0x0000002bff287299 */ /* 0x000fe40008011628 */
[----:B------:R-:W-:Y:S01]  /*62d0*/  UISETP.NE.AND UP3, UPT, UR4, 0x1, UPT ;  /* 0x000000010400788c */ /* 0x000fe2000bf65270 */
[----:B------:R-:W-:-:S10]  /*62e0*/  VOTEU.ANY UP5, P0 ;  /* 0x0000000000ff7886 */ /* 0x000fd400000a0100 */
.L_x_118:
[----:B------:R-:W-:Y:S04]  /*62f0*/  SHF.L.U32 R3, R13, 0x1f, RZ ;  /* 0x0000001f0d037819 */ /* 0x000fe800000006ff */
[----:B--2---:R-:W2:Y:S02]  /*6300*/  SYNCS.PHASECHK.TRANS64.TRYWAIT P0, [UR28+0x380], R3 ;  /* 0x00038003ff0075a7 */ /* 0x004ea4000800111c */
[----:B--2---:R-:W-:Y:S05]  /*6310*/  @!P0 BRA `(.L_x_111) ;  /* 0x0000004000888947 */ /* 0x004fea0003800000 */
.L_x_262:
[----:B------:R-:W3:Y:S01]  /*6320*/  LDS.128 R8, [UR28+0x3c0] ;  /* 0x0003c01cff087984 */ /* 0x000ee20008000c00 */
[----:B------:R-:W-:Y:S01]  /*6330*/  UISETP.GE.AND UP0, UPT, UR39, 0x1, UPT ;  /* 0x000000012700788c */ /* 0x000fe2000bf06270 */
[----:B------:R-:W-:Y:S01]  /*6340*/  @!PT LDS RZ, [RZ] ;  /* 0x00000000fffff984 */ /* 0x000fe20000000800 */
[----:B------:R-:W-:Y:S01]  /*6350*/  @!PT LDS RZ, [RZ] ;  /* 0x00000000fffff984 */ /* 0x000fe20000000800 */
[----:B------:R-:W-:Y:S01]  /*6360*/  @!PT LDS RZ, [RZ] ;  /* 0x00000000fffff984 */ /* 0x000fe20000000800 */
[----:B------:R-:W-:Y:S01]  /*6370*/  @!PT LDS RZ, [RZ] ;  /* 0x00000000fffff984 */ /* 0x000fe20000000800 */
[----:B------:R4:W-:Y:S06]  /*6380*/  MEMBAR.ALL.CTA ;  /* 0x0000000000007992 */ /* 0x0009ec0000008000 */
[----:B----4-:R-:W4:Y:S02]  /*6390*/  FENCE.VIEW.ASYNC.S ;  /* 0x00000000000073c6 */ /* 0x010f240000000000 */
[----:B----4-:R-:W-:Y:S01]  /*63a0*/  SYNCS.ARRIVE.TRANS64.RED.A1T0 RZ, [UR37], RZ ;  /* 0x000000ffffff79a7 */ /* 0x010fe20008100425 */
[----:B---3--:R-:W-:Y:S11]  /*63b0*/  LOP3.LUT P0, RZ, R10, 0x1, RZ, 0xc0, !PT ;  /* 0x000000010aff7812 */ /* 0x008ff6000780c0ff */
[----:B------:R-:W-:Y:S02]  /*63c0*/  @!UPT UIADD3 URZ, UPT, UPT, URZ, URZ, URZ ;  /* 0x000000fffffff290 */ /* 0x000fe4000fffe0ff */
[----:B------:R-:W-:Y:S01]  /*63d0*/  VOTEU.ANY UP2, P0 ;  /* 0x0000000000ff7886 */ /* 0x000fe20000040100 */
[----:B------:R-:W-:Y:S11]  /*63e0*/  PLOP3.LUT P0, PT, PT, PT, UP2, 0x80, 0x8 ;  /* 0x000000000008781c */ /* 0x000ff60003f0f028 */
[----:B------:R-:W-:Y:S02]  /*63f0*/  @!UPT UIADD3 URZ, UPT, UPT, URZ, URZ, URZ ;  /* 0x000000fffffff290 */ /* 0x000fe4000fffe0ff */
[----:B--2---:R-:W-:Y:S02]  /*6400*/  @P0 MOV R3, R8 ;  /* 0x0000000800030202 */ /* 0x004fe40000000f00 */
[----:B------:R-:W-:Y:S02]  /*6410*/  @P0 LOP3.LUT R0, R9, 0xffff, RZ, 0xc0, !PT ;  /* 0x0000ffff09000812 */ /* 0x000fe400078ec0ff */
[----:B------:R-:W-:Y:S02]  /*6420*/  @P0 R2UR UR5, R3 ;  /* 0x00000000030502ca */ /* 0x000fe400000e0000 */
[----:B------:R-:W-:Y:S11]  /*6430*/  @P0 R2UR UR4, R0 ;  /* 0x00000000000402ca */ /* 0x000ff600000e0000 */
[----:B------:R-:W-:Y:S02]  /*6440*/  @UP2 UMOV UR16, UR5 ;  /* 0x0000000500102c82 */ /* 0x000fe40008000000 */
[----:B------:R-:W-:Y:S01]  /*6450*/  @UP2 UMOV UR15, UR4 ;  /* 0x00000004000f2c82 */ /* 0x000fe20008000000 */
[----:B------:R-:W-:Y:S05]  /*6460*/  BRA.U !UP0, `(.L_x_112) ;  /* 0x0000000108b47547 */ /* 0x000fea000b800000 */
[----:B------:R-:W-:Y:S02]  /*6470*/  UIMAD.WIDE.U32 UR8, UR15, UR35, URZ ;  /* 0x000000230f0872a5 */ /* 0x000fe4000f8e00ff */
[----:B------:R-:W-:Y:S02]  /*6480*/  UP2UR UR14, UPR, URZ, 0x2 ;  /* 0x00000002ff0e7883 */ /* 0x000fe40008000000 */
[----:B------:R-:W-:Y:S02]  /*6490*/  UISETP.NE.AND UP1, UPT, UR34, 0x1, UPT ;  /* 0x000000012200788c */ /* 0x000fe4000bf25270 */
[----:B------:R-:W-:Y:S02]  /*64a0*/  UIMAD.WIDE.U32 UR10, UR16, UR32, URZ ;  /* 0x00000020100a72a5 */ /* 0x000fe4000f8e00ff */
[----:B------:R-:W-:Y:S02]  /*64b0*/  USEL UR4, UR29, UR40, !UP1 ;  /* 0x000000281d047287 */ /* 0x000fe4000c800000 */
[----:B------:R-:W-:Y:S02]  /*64c0*/  UISETP.NE.AND UP0, UPT, UR17, 0x1, UPT ;  /* 0x000000011100788c */ /* 0x000fe4000bf05270 */
[----:B-1----:R-:W-:Y:S02]  /*64d0*/  UIMAD.WIDE.U32 UR12, UR4, UR18, URZ ;  /* 0x00000012040c72a5 */ /* 0x002fe4000f8e00ff */
[----:B------:R-:W-:Y:S01]  /*64e0*/  USEL UR7, UR30, UR41, !UP0 ;  /* 0x000000291e077287 */ /* 0x000fe2000c000000 */
[----:B------:R-:W-:Y:S02]  /*64f0*/  UMOV UR5, UR9 ;  /* 0x0000000900057c82 */ /* 0x000fe40008000000 */
[----:B------:R-:W-:Y:S02]  /*6500*/  USHF.R.U32.HI UR6, URZ, UR43, UR5 ;  /* 0x0000002bff067299 */ /* 0x000fe40008011605 */
[----:B------:R-:W-:Y:S02]  /*6510*/  UIMAD.WIDE.U32 UR20, UR7, UR18, URZ ;  /* 0x00000012071472a5 */ /* 0x000fe4000f8e00ff */
[----:B------:R-:W-:Y:S02]  /*6520*/  USEL UR6, UR15, UR6, !UP1 ;  /* 0x000000060f067287 */ /* 0x000fe4000c800000 */
[----:B------:R-:W-:Y:S01]  /*6530*/  UISETP.NE.AND UP1, UPT, UR14, URZ, UPT ;  /* 0x000000ff0e00728c */ /* 0x000fe2000bf25270 */
[----:B------:R-:W-:Y:S01]  /*6540*/  UMOV UR5, UR11 ;  /* 0x0000000b00057c82 */ /* 0x000fe20008000000 */
[----:B------:R-:W-:Y:S02]  /*6550*/  UIMAD.WIDE.U32 UR10, UR6, UR18, URZ ;  /* 0x00000012060a72a5 */ /* 0x000fe4000f8e00ff */
[----:B------:R-:W-:Y:S03]  /*6560*/  USHF.R.U32.HI UR8, URZ, UR33, UR5 ;  /* 0x00000021ff087299 */ /* 0x000fe60008011605 */
[----:B------:R-:W-:Y:S02]  /*6570*/  UMOV UR5, UR13 ;  /* 0x0000000d00057c82 */ /* 0x000fe40008000000 */
[----:B------:R-:W-:Y:S03]  /*6580*/  @UP6 USHF.R.U32.HI UR4, URZ, UR19, UR5 ;  /* 0x00000013ff046299 */ /* 0x000fe60008011605 */
[----:B------:R-:W-:Y:S01]  /*6590*/  UMOV UR5, UR21 ;  /* 0x0000001500057c82 */ /* 0x000fe20008000000 */
[----:B------:R-:W-:Y:S02]  /*65a0*/  UIMAD UR4, UR39, UR4, URZ ;  /* 0x00000004270472a4 */ /* 0x000fe4000f8e02ff */
[----:B------:R-:W-:Y:S02]  /*65b0*/  @UP6 USHF.R.U32.HI UR7, URZ, UR19, UR5 ;  /* 0x00000013ff076299 */ /* 0x000fe40008011605 */
[----:B------:R-:W-:Y:S02]  /*65c0*/  USEL UR5, UR16, UR8, !UP0 ;  /* 0x0000000810057287 */ /* 0x000fe4000c000000 */
[----:B------:R-:W-:Y:S02]  /*65d0*/  UIMAD UR8, UR39, UR7, URZ ;  /* 0x00000007270872a4 */ /* 0x000fe4000f8e02ff */
[----:B------:R-:W-:Y:S03]  /*65e0*/  UISETP.GE.AND UP0, UPT, UR6, UR4, UPT ;  /* 0x000000040600728c */ /* 0x000fe6000bf06270 */
[----:B------:R-:W-:Y:S01]  /*65f0*/  UMOV UR4, UR11 ;  /* 0x0000000b00047c82 */ /* 0x000fe20008000000 */
[----:B------:R-:W-:Y:S02]  /*6600*/  UISETP.GE.OR UP0, UPT, UR5, UR8, UP0 ;  /* 0x000000080500728c */ /* 0x000fe40008706670 */
[----:B------:R-:W-:Y:S02]  /*6610*/  USHF.R.U32.HI UR4, URZ, UR19, UR4 ;  /* 0x00000013ff047299 */ /* 0x000fe40008011604 */
[----:B------:R-:W-:Y:S02]  /*6620*/  UIMAD.WIDE.U32 UR8, UR5, UR18, URZ ;  /* 0x00000012050872a5 */ /* 0x000fe4000f8e00ff */
[----:B------:R-:W-:Y:S04]  /*6630*/  USEL UR10, UR6, UR4, !UP6 ;  /* 0x00000004060a7287 */ /* 0x000fe8000f000000 */
[----:B------:R-:W-:Y:S01]  /*6640*/  UIADD3 UR11, UPT, UPT, -UR10, URZ, URZ ;  /* 0x000000ff0a0b7290 */ /* 0x000fe2000fffe1ff */
[----:B------:R-:W-:Y:S02]  /*6650*/  @!UP0 UMOV UR4, UR9 ;  /* 0x0000000900048c82 */ /* 0x000fe40008000000 */
[----:B------:R-:W-:Y:S02]  /*6660*/  @!UP0 USHF.R.U32.HI UR4, URZ, UR19, UR4 ;  /* 0x00000013ff048299 */ /* 0x000fe40008011604 */
[----:B------:R-:W-:Y:S02]  /*6670*/  UIMAD UR8, UR39, UR11, UR6 ;  /* 0x0000000b270872a4 */ /* 0x000fe4000f8e0206 */
[----:B------:R-:W-:Y:S04]  /*6680*/  @!UP0 USEL UR4, UR5, UR4, !UP6 ;  /* 0x0000000405048287 */ /* 0x000fe8000f000000 */
[----:B------:R-:W-:Y:S02]  /*6690*/  @!UP0 UIMAD UR8, UR7, UR8, UR4 ;  /* 0x00000008070882a4 */ /* 0x000fe4000f8e0204 */
[----:B------:R-:W-:Y:S02]  /*66a0*/  @!UP0 UIADD3 UR9, UPT, UPT, UR10, -UR4, URZ ;  /* 0x800000040a098290 */ /* 0x000fe4000fffe0ff */
[----:B------:R-:W-:Y:S02]  /*66b0*/  UIADD3 UR4, UPT, UPT, -UR5, URZ, URZ ;  /* 0x000000ff05047290 */ /* 0x000fe4000fffe1ff */
[----:B------:R-:W-:Y:S02]  /*66c0*/  UIADD3 UR7, UPT, UPT, -UR6, URZ, URZ ;  /* 0x000000ff06077290 */ /* 0x000fe4000fffe1ff */
[----:B------:R-:W-:Y:S02]  /*66d0*/  @!UP0 UIMAD UR6, UR9, UR39, UR5 ;  /* 0x00000027090682a4 */ /* 0x000fe4000f8e0205 */
[----:B------:R-:W-:Y:S02]  /*66e0*/  UIMAD UR16, UR17, UR4, UR16 ;  /* 0x00000004111072a4 */ /* 0x000fe4000f8e0210 */
[----:B------:R-:W-:Y:S01]  /*66f0*/  UIMAD UR15, UR34, UR7, UR15 ;  /* 0x00000007220f72a4 */ /* 0x000fe2000f8e020f */
[----:B------:R-:W-:Y:S02]  /*6700*/  @!UP0 UMOV UR5, UR8 ;  /* 0x0000000800058c82 */ /* 0x000fe40008000000 */
[----:B------:R-:W-:Y:S02]  /*6710*/  UIMAD UR16, UR5, UR17, UR16 ;  /* 0x00000011051072a4 */ /* 0x000fe4000f8e0210 */
[----:B------:R-:W-:Y:S11]  /*6720*/  UIMAD UR15, UR6, UR34, UR15 ;  /* 0x00000022060f72a4 */ /* 0x000ff6000f8e020f */
[----:B------:R-:W-:Y:S01]  /*6730*/  @!UPT UIADD3 URZ, UPT, UPT, URZ, URZ, URZ ;  /* 0x000000fffffff290 */ /* 0x000fe2000fffe0ff */
.L_x_112:
[----:B------:R-:W2:Y:S01]  /*6740*/  @!UP3 LDCU.128 UR8, c[0x0][0xc10] ;  /* 0x00018200ff08b7ac */ /* 0x000ea20008000c00 */
[C---:B------:R-:W-:Y:S02]  /*6750*/  ISETP.NE.U32.AND P2, PT, R4.reuse, RZ, PT ;  /* 0x000000ff0400720c */ /* 0x040fe40003f45070 */
[----:B------:R-:W-:Y:S02]  /*6760*/  ISETP.NE.U32.AND P1, PT, R4, RZ, PT ;  /* 0x000000ff0400720c */ /* 0x000fe40003f25070 */
[C---:B------:R-:W-:Y:S02]  /*6770*/  ISETP.NE.AND.EX P2, PT, R5.reuse, RZ, PT, P2 ;  /* 0x000000ff0500720c */ /* 0x040fe40003f45320 */
[----:B------:R-:W-:Y:S01]  /*6780*/  ISETP.NE.AND.EX P1, PT, R5, RZ, PT, P1 ;  /* 0x000000ff0500720c */ /* 0x000fe20003f25310 */
[----:B------:R-:W3:Y:S01]  /*6790*/  @!UP3 LDCU UR5, c[0x0][0xc0c] ;  /* 0x00018180ff05b7ac */ /* 0x000ee20008000800 */
[----:B------:R-:W-:Y:S01]  /*67a0*/  SHF.L.U32 R3, R14, 0x1f, RZ ;  /* 0x0000001f0e037819 */ /* 0x000fe200000006ff */
[----:B--2---:R-:W-:Y:S07]  /*67b0*/  UIMAD.WIDE.U32 UR6, UR16, UR8, URZ ;  /* 0x00000008100672a5 */ /* 0x004fee000f8e00ff */
[----:B------:R-:W-:Y:S01]  /*67c0*/  @!UP3 UMOV UR4, UR7 ;  /* 0x000000070004bc82 */ /* 0x000fe20008000000 */
[----:B---3--:R-:W-:Y:S02]  /*67d0*/  @!UP3 UISETP.NE.AND UP0, UPT, UR5, 0x1, UPT ;  /* 0x000000010500b88c */ /* 0x008fe4000bf05270 */
[----:B------:R-:W-:Y:S02]  /*67e0*/  @!UP3 USHF.R.U32.HI UR4, URZ, UR9, UR4 ;  /* 0x00000009ff04b299 */ /* 0x000fe40008011604 */
[----:B------:R-:W-:Y:S02]  /*67f0*/  UIMAD.WIDE.U32 UR6, UR15, UR11, URZ ;  /* 0x0000000b0f0672a5 */ /* 0x000fe4000f8e00ff */
[----:B------:R-:W-:Y:S02]  /*6800*/  @!UP3 USEL UR8, UR16, UR4, !UP0 ;  /* 0x000000041008b287 */ /* 0x000fe4000c000000 */
[----:B------:R-:W-:Y:S03]  /*6810*/  @!UP3 UISETP.NE.AND UP0, UPT, UR10, 0x1, UPT ;  /* 0x000000010a00b88c */ /* 0x000fe6000bf05270 */
[----:B------:R-:W-:Y:S02]  /*6820*/  @!UP3 UMOV UR6, UR7 ;  /* 0x000000070006bc82 */ /* 0x000fe40008000000 */
[----:B------:R-:W2:Y:S02]  /*6830*/  @!UP3 LDCU UR4, c[0x0][0xc20] ;  /* 0x00018400ff04b7ac */ /* 0x000ea40008000800 */
[----:B--2---:R-:W-:Y:S04]  /*6840*/  @!UP3 USHF.R.U32.HI UR6, URZ, UR4, UR6 ;  /* 0x00000004ff06b299 */ /* 0x004fe80008011606 */
[----:B------:R-:W-:Y:S04]  /*6850*/  @!UP3 USEL UR6, UR15, UR6, !UP0 ;  /* 0x000000060f06b287 */ /* 0x000fe8000c000000 */
[----:B------:R-:W-:Y:S02]  /*6860*/  @!UP3 UIADD3 UR4, UPT, UPT, -UR8, UR6, URZ ;  /* 0x000000060804b290 */ /* 0x000fe4000fffe1ff */
[----:B------:R-:W-:Y:S02]  /*6870*/  @!UP3 UIADD3 UR6, UPT, UPT, UR8, -UR6, URZ ;  /* 0x800000060806b290 */ /* 0x000fe4000fffe0ff */
[----:B------:R-:W-:Y:S02]  /*6880*/  @!UP3 UIMAD UR16, UR4, UR5, UR16 ;  /* 0x000000050410b2a4 */ /* 0x000fe4000f8e0210 */
[----:B------:R-:W-:Y:S01]  /*6890*/  @!UP3 UIMAD UR15, UR6, UR10, UR15 ;  /* 0x0000000a060fb2a4 */ /* 0x000fe2000f8e020f */
[----:B------:R-:W-:Y:S11]  /*68a0*/  BRA.U UP1, `(.L_x_113) ;  /* 0x0000000101107547 */ /* 0x000ff6000b800000 */
[----:B------:R-:W-:Y:S04]  /*68b0*/  MOV R12, UR42 ;  /* 0x0000002a000c7c02 */ /* 0x000fe80008000f00 */
[----:B------:R-:W-:Y:S04]  /*68c0*/  SHF.L.U32 R12, R12, 0x1f, RZ ;  /* 0x0000001f0c0c7819 */ /* 0x000fe800000006ff */
[----:B------:R-:W2:Y:S02]  /*68d0*/  SYNCS.PHASECHK.TRANS64.TRYWAIT P3, [UR28+0x378], R12 ;  /* 0x0003780cff0075a7 */ /* 0x000ea4000806111c */
[----:B--2---:R-:W-:Y:S05]  /*68e0*/  @!P3 BRA `(.L_x_114) ;  /* 0x0000003c002cb947 */ /* 0x004fea0003800000 */
.L_x_113:
[----:B------:R-:W-:Y:S05]  /*68f0*/  @!P2 BRA `(.L_x_115) ;  /* 0x000000000030a947 */ /* 0x000fea0003800000 */
[----:B------:R-:W-:Y:S01]  /*6900*/  UPLOP3.LUT UP4, UPT, UPT, UPT, UP5, 0x80, 0x8 ;  /* 0x000000000008789c */ /* 0x000fe20003f8f050 */
[----:B------:R-:W-:Y:S01]  /*6910*/  HFMA2 R76, -RZ, RZ, 0, 5.9604644775390625e-08 ;  /* 0x00000001ff4c7431 */ /* 0x000fe200000001ff */
[----:B------:R-:W3:Y:S04]  /*6920*/  LDCU.64 UR4, c[0x0][0x358] ;  /* 0x00006b00ff0477ac */ /* 0x000ee80008000a00 */
[----:B------:R-:W-:Y:S11]  /*6930*/  PLOP3.LUT P2, PT, PT, PT, UP4, 0x80, 0x8 ;  /* 0x000000000008781c */ /* 0x000ff60003f4f048 */
[----:B------:R-:W-:Y:S02]  /*6940*/  @!UPT UIADD3 URZ, UPT, UPT, URZ, URZ, URZ ;  /* 0x000000fffffff290 */ /* 0x000fe4000fffe0ff */
[----:B------:R-:W4:Y:S01]  /*6950*/  @P2 LDC.64 R18, c[0x0][0x988] ;  /* 0x00026200ff122b82 */ /* 0x000f220000000a00 */
[----:B--2---:R-:W-:Y:S04]  /*6960*/  @P2 IMAD R0, R16, R4, RZ ;  /* 0x0000000410002224 */ /* 0x004fe800078e02ff */
[----:B----4-:R-:W-:Y:S01]  /*6970*/  @P2 IMAD.WIDE R18, R0, 0x4, R18 ;  /* 0x0000000400122825 */ /* 0x010fe200078e0212 */
[----:B------:R-:W-:Y:S04]  /*6980*/  MOV R0, 0x1 ;  /* 0x0000000100007802 */ /* 0x000fe80000000f00 */
[----:B---3-5:R3:W5:Y:S01]  /*6990*/  @P2 LDG.E R39, desc[UR4][R18.64] ;  /* 0x0000000412272981 */ /* 0x028762000c1e1900 */
[----:B------:R-:W-:Y:S01]  /*69a0*/  @!P2 PRMT R76, R0, 0x7610, R76 ;  /* 0x00007610004ca816 */ /* 0x000fe2000000004c */
[----:B---3--:R-:W4:Y:S06]  /*69b0*/  @!P2 LDC R39, c[0x0][0x980] ;  /* 0x00026000ff27ab82 */ /* 0x008f2c0000000800 */
.L_x_115:
[----:B----45:R-:W-:Y:S01]  /*69c0*/  @!P1 FSETP.EQ.AND P2, PT, R39, RZ, PT ;  /* 0x000000ff2700920b */ /* 0x030fe20003f42000 */
[----:B------:R-:W-:Y:S01]  /*69d0*/  @!UPT UIADD3 URZ, UPT, UPT, URZ, URZ, URZ ;  /* 0x000000fffffff290 */ /* 0x000fe2000fffe0ff */
[----:B------:R-:W-:Y:S11]  /*69e0*/  @!P1 BRA `(.L_x_116) ;  /* 0x0000000000149947 */ /* 0x000ff60003800000 */
[----:B------:R-:W-:Y:S02]  /*69f0*/  LOP3.LUT P1, RZ, R76, 0xff, RZ, 0xc0, !PT ;  /* 0x000000ff4cff7812 */ /* 0x000fe4000782c0ff */
[----:B------:R-:W-:Y:S04]  /*6a00*/  PLOP3.LUT P2, PT, PT, PT, UP4, 0x80, 0x8 ;  /* 0x000000000008781c */ /* 0x000fe80003f4f048 */
[----:B------:R-:W-:Y:S07]  /*6a10*/  PLOP3.LUT P2, PT, P2, PT, PT, 0x8, 0x80 ;  /* 0x000000000080781c */ /* 0x000fee000174e170 */
[----:B------:R-:W-:Y:S11]  /*6a20*/  @P1 FSETP.EQ.AND P2, PT, R39, RZ, PT ;  /* 0x000000ff2700120b */ /* 0x000ff60003f42000 */
[----:B------:R-:W-:Y:S02]  /*6a30*/  @!UPT UIADD3 URZ, UPT, UPT, URZ, URZ, URZ ;  /* 0x000000fffffff290 */ /* 0x000fe4000fffe0ff */
.L_x_116:
[----:B------:R-:W3:Y:S01]  /*6a40*/  SYNCS.PHASECHK.TRANS64.TRYWAIT P1, [UR28+0x368], R3 ;  /* 0x00036803ff0075a7 */ /* 0x000ee2000802111c */
[----:B------:R-:W-:Y:S02]  /*6a50*/  ELECT P3, URZ, PT ;  /* 0x0000000000ff782f */ /* 0x000fe40003860000 */
[----:B------:R-:W-:Y:S01]  /*6a60*/  @P0 SHF.R.U32.HI R16, RZ, 0x10, R9 ;  /* 0x00000010ff100819 */ /* 0x000fe20000011609 */
[----:B---3--:R-:W-:Y:S10]  /*6a70*/  @!P1 BRA `(.L_x_117) ;  /* 0x0000003800e09947 */ /* 0x008ff40003800000 */
.L_x_265:
[----:B------:R-:W-:Y:S02]  /*6a80*/  PLOP3.LUT P2, PT, P2, P3, PT, 0xf2, 0x2f ;  /* 0x00000000002f781c */ /* 0x000fe40001747e72 */
[----:B------:R-:W-:Y:S02]  /*6a90*/  LOP3.LUT R14, R14, 0x1, RZ, 0x3c, !PT ;  /* 0x000000010e0e7812 */ /* 0x000fe400078e3cff */
[----:B------:R-:W-:Y:S09]  /*6aa0*/  LOP3.LUT R13, R13, 0x1, RZ, 0x3c, !PT ;  /* 0x000000010d0d7812 */ /* 0x000ff200078e3cff */
[----:B------:R-:W-:Y:S01]  /*6ab0*/  VOTEU.ALL UP0, P2 ;  /* 0x0000000000ff7886 */ /* 0x000fe20001000000 */
[----:B--2---:R-:W-:Y:S01]  /*6ac0*/  @!P2 IADD3 R3, P0, PT, R6, 0x680, RZ ;  /* 0x000006800603a810 */ /* 0x004fe20007f1e0ff */
[----:B------:R-:W-:Y:S03]  /*6ad0*/  @!P2 IMAD.MOV.U32 R0, RZ, 0x20, RZ ;  /* 0x00000020ff00a824 */ /* 0x000fe600078e00ff */
[----:B------:R-:W2:Y:S01]  /*6ae0*/  @!UP0 LDCU.128 UR24, c[0x0][0xa80] ;  /* 0x00015000ff1887ac */ /* 0x000ea20008000c00 */
[----:B------:R-:W-:Y:S01]  /*6af0*/  @!P2 IMAD.MOV.U32 R0, RZ, 0x400, R0 ;  /* 0x00000400ff00a824 */ /* 0x000fe200078e0000 */
[----:B------:R-:W3:Y:S01]  /*6b00*/  @!UP0 LDCU.128 UR20, c[0x0][0xa90] ;  /* 0x00015200ff1487ac */ /* 0x000ee20008000c00 */
[----:B------:R-:W4:Y:S01]  /*6b10*/  @!UP0 LDCU UR6, c[0x0][0xaa0] ;  /* 0x00015400ff0687ac */ /* 0x000f220008000800 */
[----:B------:R-:W-:Y:S02]  /*6b20*/  @!UP0 USHF.L.U32 UR11, UR44, 0x6, URZ ;  /* 0x000000062c0b8899 */ /* 0x000fe400080006ff */
[----:B--2---:R-:W-:Y:S02]  /*6b30*/  @!UP0 UISETP.NE.AND UP1, UPT, UR24, 0x1, UPT ;  /* 0x000000011800888c */ /* 0x004fe4000bf25270 */
[----:B------:R-:W-:Y:S02]  /*6b40*/  UIMAD.WIDE.U32 UR4, UR11, UR25, URZ ;  /* 0x000000190b0472a5 */ /* 0x000fe4000f8e00ff */
[----:B------:R-:W-:Y:S02]  /*6b50*/  @!UP0 USHF.L.U32 UR10, UR45, 0x6, URZ ;  /* 0x000000062d0a8899 */ /* 0x000fe400080006ff */
[----:B------:R-:W-:Y:S02]  /*6b60*/  @!UP0 UIADD3 UR8, UPT, UPT, UR28, 0x400, URZ ;  /* 0x000004001c088890 */ /* 0x000fe4000fffe0ff */
[----:B------:R-:W-:Y:S02]  /*6b70*/  @!UP0 UIADD3 UR9, UPT, UPT, UR28, 0x360, URZ ;  /* 0x000003601c098890 */ /* 0x000fe4000fffe0ff */
[----:B------:R-:W-:Y:S02]  /*6b80*/  UIADD3 UR45, UPT, UPT, UR15, UR36, URZ ;  /* 0x000000240f2d7290 */ /* 0x000fe4000fffe0ff */
[----:B------:R-:W-:Y:S01]  /*6b90*/  UIADD3 UR44, UPT, UPT, UR16, UR31, URZ ;  /* 0x0000001f102c7290 */ /* 0x000fe2000fffe0ff */
[----:B------:R-:W-:Y:S02]  /*6ba0*/  @!UP0 UMOV UR4, UR5 ;  /* 0x0000000500048c82 */ /* 0x000fe40008000000 */
[----:B------:R-:W-:Y:S04]  /*6bb0*/  @!UP0 USHF.R.U32.HI UR4, URZ, UR26, UR4 ;  /* 0x0000001aff048299 */ /* 0x000fe80008011604 */
[----:B------:R-:W-:Y:S02]  /*6bc0*/  @!UP0 USEL UR12, UR11, UR4, !UP1 ;  /* 0x000000040b0c8287 */ /* 0x000fe4000c800000 */
[----:B------:R-:W-:Y:S02]  /*6bd0*/  @!UP0 UISETP.NE.AND UP1, UPT, UR27, 0x1, UPT ;  /* 0x000000011b00888c */ /* 0x000fe4000bf25270 */
[----:B---3--:R-:W-:Y:S07]  /*6be0*/  UIMAD.WIDE.U32 UR4, UR12, UR20, URZ ;  /* 0x000000140c0472a5 */ /* 0x008fee000f8e00ff */
[----:B------:R-:W-:Y:S02]  /*6bf0*/  @!UP0 UMOV UR4, UR5 ;  /* 0x0000000500048c82 */ /* 0x000fe40008000000 */
[----:B------:R-:W-:Y:S04]  /*6c00*/  @!UP0 USHF.R.U32.HI UR4, URZ, UR21, UR4 ;  /* 0x00000015ff048299 */ /* 0x000fe80008011604 */
[----:B------:R-:W-:Y:S02]  /*6c10*/  @!UP0 USEL UR13, UR12, UR4, !UP1 ;  /* 0x000000040c0d8287 */ /* 0x000fe4000c800000 */
[----:B------:R-:W-:Y:S02]  /*6c20*/  @!UP0 UISETP.NE.AND UP1, UPT, UR22, 0x1, UPT ;  /* 0x000000011600888c */ /* 0x000fe4000bf25270 */
[----:B------:R-:W-:Y:S07]  /*6c30*/  UIMAD.WIDE.U32 UR4, UR13, UR23, URZ ;  /* 0x000000170d0472a5 */ /* 0x000fee000f8e00ff */
[----:B------:R-:W-:Y:S02]  /*6c40*/  @!UP0 UMOV UR4, UR5 ;  /* 0x0000000500048c82 */ /* 0x000fe40008000000 */
[----:B----4-:R-:W-:Y:S01]  /*6c50*/  @!UP0 USHF.R.U32.HI UR4, URZ, UR6, UR4 ;  /* 0x00000006ff048299 */ /* 0x010fe20008011604 */
[----:B------:R-:W-:Y:S01]  /*6c60*/  @!P2 R2UR UR6, R0 ;  /* 0x000000000006a2ca */ /* 0x000fe200000e0000 */
[----:B------:R-:W-:Y:S02]  /*6c70*/  @!P2 IMAD.X R0, RZ, RZ, R7, P0 ;  /* 0x000000ffff00a224 */ /* 0x000fe400000e0607 */
[----:B------:R-:W-:Y:S02]  /*6c80*/  @!UP0 USEL UR14, UR13, UR4, !UP1 ;  /* 0x000000040d0e8287 */ /* 0x000fe4000c800000 */
[----:B------:R-:W-:Y:S02]  /*6c90*/  @!UP0 UIADD3 UR4, UPT, UPT, -UR12, URZ, URZ ;  /* 0x000000ff0c048290 */ /* 0x000fe4000fffe1ff */
[----:B------:R-:W-:Y:S02]  /*6ca0*/  @!UP0 UIADD3 UR5, UPT, UPT, -UR14, URZ, URZ ;  /* 0x000000ff0e058290 */ /* 0x000fe4000fffe1ff */
[----:B------:R-:W-:Y:S02]  /*6cb0*/  @!UP0 UIMAD UR11, UR24, UR4, UR11 ;  /* 0x00000004180b82a4 */ /* 0x000fe4000f8e020b */
[----:B------:R-:W-:Y:S02]  /*6cc0*/  @!UP0 UIADD3 UR4, UPT, UPT, -UR13, URZ, URZ ;  /* 0x000000ff0d048290 */ /* 0x000fe4000fffe1ff */
[----:B------:R-:W-:Y:S01]  /*6cd0*/  @!UP0 UIMAD UR13, UR22, UR5, UR13 ;  /* 0x00000005160d82a4 */ /* 0x000fe2000f8e020d */
[----:B------:R-:W-:Y:S01]  /*6ce0*/  @!P2 R2UR UR5, R3 ;  /* 0x000000000305a2ca */ /* 0x000fe200000e0000 */
[----:B------:R-:W-:Y:S02]  /*6cf0*/  @!UP0 UIMAD UR12, UR27, UR4, UR12 ;  /* 0x000000041b0c82a4 */ /* 0x000fe4000f8e020c */
[----:B------:R-:W-:Y:S01]  /*6d00*/  @!UP0 UPRMT UR6, UR6, 0x5410, URZ ;  /* 0x0000541006068896 */ /* 0x000fe200080000ff */
[----:B------:R-:W-:Y:S01]  /*6d10*/  @!P2 R2UR UR4, R0 ;  /* 0x000000000004a2ca */ /* 0x000fe200000e0000 */
[----:B------:R-:W-:Y:S01]  /*6d20*/  VOTEU.ALL UP0, P2 ;  /* 0x0000000000ff7886 */ /* 0x000fe20001000000 */
[----:B------:R-:W-:Y:S07]  /*6d30*/  UPLOP3.LUT UP1, UPT, UPT, UPT, UPT, 0x80, 0x8 ;  /* 0x000000000008789c */ /* 0x000fee0003f2f070 */
[----:B------:R-:W-:Y:S04]  /*6d40*/  IMAD.U32 R8, RZ, RZ, UR5 ;  /* 0x00000005ff087e24 */ /* 0x000fe8000f8e00ff */
[----:B------:R-:W-:Y:S01]  /*6d50*/  IMAD.U32 R9, RZ, RZ, UR4 ;  /* 0x00000004ff097e24 */ /* 0x000fe2000f8e00ff */
[----:B------:R-:W-:Y:S04]  /*6d60*/  @!P2 R2UR UR4, R8 ;  /* 0x000000000804a2ca */ /* 0x000fe800000e0000 */
[----:B------:R-:W-:Y:S11]  /*6d70*/  @!P2 R2UR UR5, R9 ;  /* 0x000000000905a2ca */ /* 0x000ff600000e0000 */
[----:B------:R-:W-:Y:S02]  /*6d80*/  @!UPT UIADD3 URZ, UPT, UPT, URZ, URZ, URZ ;  /* 0x000000fffffff290 */ /* 0x000fe4000fffe0ff */
[----:B------:R2:W-:Y:S01]  /*6d90*/  @!UP0 UTMALDG.5D.IM2COL [UR8], [UR4], UR6 ;  /* 0x00000008040083b4 */ /* 0x0005e20008060006 */
[----:B------:R2:W-:Y:S01]  /*6da0*/  @!P2 SYNCS.ARRIVE.TRANS64.RED.A0TR RZ, [UR28+0x360], R2 ;  /* 0x00036002ffffa9a7 */ /* 0x0005e2000830041c */
[----:B------:R-:W-:Y:S01]  /*6db0*/  SYNCS.ARRIVE.TRANS64.RED.A1T0 RZ, [UR38], RZ ;  /* 0x000000ffffff79a7 */ /* 0x000fe20008100426 */
[----:B------:R-:W-:Y:S05]  /*6dc0*/  BRA.U UP2, `(.L_x_118) ;  /* 0xfffffff502487547 */ /* 0x000fea000b83ffff */
[----:B------:R-:W-:Y:S07]  /*6dd0*/  MOV R0, UR28 ;  /* 0x0000001c00007c02 */ /* 0x000fee0008000f00 */
.L_x_119:
[----:B--2---:R-:W-:-:S04]  /*6de0*/  SHF.L.U32 R2, R14, 0x1f, RZ ;  /* 0x0000001f0e027819 */ /* 0x004fc800000006ff */
[----:B------:R2:W3:Y:S03]  /*6df0*/  SYNCS.PHASECHK.TRANS64.TRYWAIT P0, [R0+URZ+0x368], R2 ;  /* 0x00036802000075a7 */ /* 0x0004e600080011ff */
[----:B---3--:R-:W-:Y:S05]  /*6e00*/  @!P0 NANOSLEEP.SYNCS 0x989680 ;  /* 0x009896800000895d */ /* 0x008fea0003900000 */
[----:B------:R-:W3:Y:S02]  /*6e10*/  @!P0 SYNCS.PHASECHK.TRANS64 P0, [R0+URZ+0x368], R2 ;  /* 0x00036802000085a7 */ /* 0x000ee400080010ff */
[----:B-1-3--:R-:W-:Y:S05]  /*6e20*/  @P0 EXIT ;  /* 0x000000000000094d */ /* 0x00afea0003800000 */
[----:B------:R-:W-:Y:S05]  /*6e30*/  BRA `(.L_x_119) ;  /* 0xfffffffc00e87947 */ /* 0x000fea000383ffff */
.L_x_110:
[----:B------:R-:W-:-:S06]  /*6e40*/  UISETP.GE.AND UP0, UPT, UR15, 0x4, UPT ;  /* 0x000000040f00788c */ /* 0x000fcc000bf06270 */
[----:B------:R-:W-:-:S13]  /*6e50*/  PLOP3.LUT P0, PT, PT, PT, UP0, 0x80, 0x8 ;  /* 0x000000000008781c */ /* 0x000fda0003f0f008 */
[----:B-1----:R-:W-:Y:S05]  /*6e60*/  @!P0 EXIT ;  /* 0x000000000000894d */ /* 0x002fea0003800000 */
[----:B------:R-:W1:Y:S08]  /*6e70*/  S2UR UR4, SR_CgaCtaId ;  /* 0x00000000000479c3 */ /* 0x000e700000008800 */
[----:B------:R-:W-:Y:S01]  /*6e80*/  BAR.SYNC.DEFER_BLOCKING 0x6, 0xa0 ;  /* 0x0182800000007b1d */ /* 0x000fe20000010000 */
[C---:B------:R-:W-:Y:S01]  /*6e90*/  IMAD.SHL.U32 R6, R70.reuse, 0x40, RZ ;  /* 0x0000004046067824 */ /* 0x040fe200078e00ff */
[----:B------:R-:W-:Y:S01]  /*6ea0*/  CS2R R72, SRZ ;  /* 0x0000000000487805 */ /* 0x000fe2000001ff00 */
[----:B------:R-:W-:-:S02]  /*6eb0*/  IMAD.SHL.U32 R3, R70, 0x2, RZ ;  /* 0x0000000246037824 */ /* 0x000fc400078e00ff */
[----:B------:R-:W-:Y:S01]  /*6ec0*/  IMAD.SHL.U32 R75, R70, 0x20, RZ ;  /* 0x00000020464b7824 */ /* 0x000fe200078e00ff */
[----:B------:R-:W-:Y:S01]  /*6ed0*/  UMOV UR43, 0x400 ;  /* 0x00000400002b7882 */ /* 0x000fe20000000000 */
[----:B------:R-:W-:Y:S01]  /*6ee0*/  LOP3.LUT R0, R6, 0x180, RZ, 0xc0, !PT ;  /* 0x0000018006007812 */ /* 0x000fe200078ec0ff */
[----:B------:R-:W-:Y:S01]  /*6ef0*/  IMAD.U32 R37, R70, 0x10000, RZ ;  /* 0x0001000046257824 */ /* 0x000fe200078e00ff */
[----:B------:R-:W2:Y:S01]  /*6f00*/  LDCU UR54, c[0x0][0x370] ;  /* 0x00006e00ff3677ac */ /* 0x000ea20008000800 */
[----:B------:R-:W-:Y:S01]  /*6f10*/  LOP3.LUT R75, R75, 0xc00, RZ, 0xc0, !PT ;  /* 0x00000c004b4b7812 */ /* 0x000fe200078ec0ff */
[----:B------:R-:W-:Y:S01]  /*6f20*/  IMAD.MOV.U32 R36, RZ, RZ, RZ ;  /* 0x000000ffff247224 */ /* 0x000fe200078e00ff */
[----:B------:R-:W-:Y:S01]  /*6f30*/  LOP3.LUT R3, R0, 0x20, R3, 0xf8, !PT ;  /* 0x0000002000037812 */ /* 0x000fe200078ef803 */
[----:B------:R-:W-:Y:S01]  /*6f40*/  IMAD.SHL.U32 R0, R70, 0x8, RZ ;  /* 0x0000000846007824 */ /* 0x000fe200078e00ff */
[----:B------:R-:W-:Y:S01]  /*6f50*/  LOP3.LUT R75, R75, 0x40, R6, 0xf8, !PT ;  /* 0x000000404b4b7812 */ /* 0x000fe200078ef806 */
[----:B------:R-:W-:Y:S01]  /*6f60*/  IMAD.MOV.U32 R71, RZ, RZ, RZ ;  /* 0x000000ffff477224 */ /* 0x000fe200078e00ff */
[----:B------:R-:W-:Y:S01]  /*6f70*/  LOP3.LUT R37, R37, 0x600000, RZ, 0xc0, !PT ;  /* 0x0060000025257812 */ /* 0x000fe200078ec0ff */
[----:B------:R-:W3:Y:S01]  /*6f80*/  LDCU UR42, c[0x0][0xc0c] ;  /* 0x00018180ff2a77ac */ /* 0x000ee20008000800 */
[----:B------:R-:W-:-:S02]  /*6f90*/  LOP3.LUT R0, R3, 0x30, R0, 0x78, !PT ;  /* 0x0000003003007812 */ /* 0x000fc400078e7800 */
[----:B------:R-:W-:Y:S01]  /*6fa0*/  LOP3.LUT R75, R75, 0x200, R6, 0xf8, !PT ;  /* 0x000002004b4b7812 */ /* 0x000fe200078ef806 */
[----:B------:R-:W4:Y:S03]  /*6fb0*/  LDCU UR38, c[0x0][0xc30] ;  /* 0x00018600ff2677ac */ /* 0x000f260008000800 */
[----:B------:R-:W-:Y:S01]  /*6fc0*/  LOP3.LUT R75, R75, R0, RZ, 0xfc, !PT ;  /* 0x000000004b4b7212 */ /* 0x000fe200078efcff */
[----:B-1----:R-:W-:Y:S01]  /*6fd0*/  ULEA UR43, UR4, UR43, 0x18 ;  /* 0x0000002b042b7291 */ /* 0x002fe2000f8ec0ff */
[----:B------:R-:W-:Y:S01]  /*6fe0*/  IMAD.SHL.U32 R0, R70, 0x10, RZ ;  /* 0x0000001046007824 */ /* 0x000fe200078e00ff */
[----:B------:R-:W1:Y:S04]  /*6ff0*/  LDCU.64 UR4, c[0x0][0x9a8] ;  /* 0x00013500ff0477ac */ /* 0x000e680008000a00 */
[----:B------:R-:W-:Y:S01]  /*7000*/  VIADD R74, R75, UR43 ;  /* 0x0000002b4b4a7c36 */ /* 0x000fe20008000000 */
[----:B------:R-:W-:Y:S01]  /*7010*/  LOP3.LUT R0, R0, 0x20, RZ, 0xc0, !PT ;  /* 0x0000002000007812 */ /* 0x000fe200078ec0ff */
[----:B------:R-:W2:Y:S01]  /*7020*/  LDCU.64 UR52, c[0x0][0x988] ;  /* 0x00013100ff3477ac */ /* 0x000ea20008000a00 */
[----:B------:R-:W3:Y:S02]  /*7030*/  LDS R2, [UR43+0x3d0] ;  /* 0x0003d02bff027984 */ /* 0x000ee40008000800 */
[----:B------:R-:W-:Y:S01]  /*7040*/  IADD3 R74, PT, PT, -R0, 0x400, R74 ;  /* 0x00000400004a7810 */ /* 0x000fe20007ffe14a */
[----:B------:R-:W2:Y:S01]  /*7050*/  LDCU.64 UR40, c[0x0][0xc28] ;  /* 0x00018500ff2877ac */ /* 0x000ea20008000a00 */
[----:B------:R-:W2:Y:S01]  /*7060*/  LDCU.64 UR56, c[0x0][0x990] ;  /* 0x00013200ff3877ac */ /* 0x000ea20008000a00 */
[----:B-1----:R-:W-:Y:S01]  /*7070*/  IMAD.U32 R79, RZ, RZ, UR4 ;  /* 0x00000004ff4f7e24 */ /* 0x002fe2000f8e00ff */
[----:B------:R-:W-:Y:S01]  /*7080*/  UIADD3 UR4, UPT, UPT, UR43, 0x1400, URZ ;  /* 0x000014002b047890 */ /* 0x000fe2000fffe0ff */
[----:B------:R-:W-:Y:S01]  /*7090*/  IMAD.U32 R78, RZ, RZ, UR5 ;  /* 0x00000005ff4e7e24 */ /* 0x000fe2000f8e00ff */
[----:B------:R-:W1:Y:S04]  /*70a0*/  LDCU.64 UR58, c[0x0][0x9b0] ;  /* 0x00013600ff3a77ac */ /* 0x000e680008000a00 */
[----:B------:R-:W-:Y:S01]  /*70b0*/  IMAD.U32 R82, RZ, RZ, UR4 ;  /* 0x00000004ff527e24 */ /* 0x000fe2000f8e00ff */
[----:B------:R-:W1:Y:S01]  /*70c0*/  LDCU.128 UR48, c[0x0][0xc10] ;  /* 0x00018200ff3077ac */ /* 0x000e620008000c00 */
[----:B------:R-:W1:Y:S01]  /*70d0*/  LDCU.128 UR60, c[0x0][0xb80] ;  /* 0x00017000ff3c77ac */ /* 0x000e620008000c00 */
[----:B------:R-:W1:Y:S01]  /*70e0*/  LDCU UR47, c[0x0][0x374] ;  /* 0x00006e80ff2f77ac */ /* 0x000e620008000800 */
[----:B------:R-:W-:Y:S01]  /*70f0*/  UIADD3 UR55, UPT, UPT, UR43, 0x400, URZ ;  /* 0x000004002b377890 */ /* 0x000fe2000fffe0ff */
[C---:B---3--:R-:W-:Y:S01]  /*7100*/  VIADD R3, R2.reuse, 0x40 ;  /* 0x0000004002037836 */ /* 0x048fe20000000000 */
[----:B------:R-:W-:-:S04]  /*7110*/  LOP3.LUT R2, R2, 0xffff, RZ, 0xc0, !PT ;  /* 0x0000ffff02027812 */ /* 0x000fc800078ec0ff */
[----:B------:R-:W-:-:S05]  /*7120*/  LOP3.LUT R3, R3, 0xffff, RZ, 0xc0, !PT ;  /* 0x0000ffff03037812 */ /* 0x000fca00078ec0ff */
[----:B-12-4-:R3:W-:Y:S02]  /*7130*/  STL.64 [R1], R2 ;  /* 0x0000000201007387 */ /* 0x0167e40000100a00 */
.L_x_137:
[----:B---3--:R-:W-:Y:S04]  /*7140*/  SHF.L.U32 R2, R72, 0x1f, RZ ;  /* 0x0000001f48027819 */ /* 0x008fe800000006ff */
[----:B-1----:R-:W1:Y:S02]  /*7150*/  SYNCS.PHASECHK.TRANS64.TRYWAIT P0, [UR43+0x380], R2 ;  /* 0x00038002ff0075a7 */ /* 0x002e64000800112b */
[----:B-1----:R-:W-:Y:S05]  /*7160*/  @!P0 BRA `(.L_x_120) ;  /* 0x00000034003c8947 */ /* 0x002fea0003800000 */
.L_x_267:
[----:B------:R-:W2:Y:S01]  /*7170*/  LDS.128 R4, [UR43+0x3c0] ;  /* 0x0003c02bff047984 */ /* 0x000ea20008000c00 */
[----:B------:R-:W-:Y:S01]  /*7180*/  UIADD3 UR4, UPT, UPT, UR43, 0x388, URZ ;  /* 0x000003882b047890 */ /* 0x000fe2000fffe0ff */
[----:B-1----:R-:W-:Y:S01]  /*7190*/  IMAD R2, R36, 0x4, R1 ;  /* 0x0000000424027824 */ /* 0x002fe200078e0201 */
[----:B------:R-:W-:Y:S01]  /*71a0*/  UISETP.GE.AND UP0, UPT, UR39, 0x1, UPT ;  /* 0x000000012700788c */ /* 0x000fe2000bf06270 */
[----:B------:R-:W-:Y:S01]  /*71b0*/  @!PT LDS RZ, [RZ] ;  /* 0x00000000fffff984 */ /* 0x000fe20000000800 */
[----:B------:R-:W-:Y:S01]  /*71c0*/  @!PT LDS RZ, [RZ] ;  /* 0x00000000fffff984 */ /* 0x000fe20000000800 */
[----:B------:R-:W-:Y:S01]  /*71d0*/  @!PT LDS RZ, [RZ] ;  /* 0x00000000fffff984 */ /* 0x000fe20000000800 */
[----:B------:R-:W-:Y:S01]  /*71e0*/  @!PT LDS RZ, [RZ] ;  /* 0x00000000fffff984 */ /* 0x000fe20000000800 */
[----:B------:R1:W-:Y:S06]  /*71f0*/  MEMBAR.ALL.CTA ;  /* 0x0000000000007992 */ /* 0x0003ec0000008000 */
[----:B-1----:R-:W1:Y:S01]  /*7200*/  FENCE.VIEW.ASYNC.S ;  /* 0x00000000000073c6 */ /* 0x002e620000000000 */
[----:B------:R-:W-:Y:S09]  /*7210*/  UPRMT UR4, URZ, 0x654, UR4 ;  /* 0x00000654ff047896 */ /* 0x000ff20008000004 */
[----:B-1----:R-:W-:Y:S01]  /*7220*/  SYNCS.ARRIVE.TRANS64.RED.A1T0 RZ, [UR4], RZ ;  /* 0x000000ffffff79a7 */ /* 0x002fe20008100404 */
[----:B------:R-:W5:Y:S01]  /*7230*/  LDL R2, [R2] ;  /* 0x0000000002027983 */ /* 0x000f620000100800 */
[----:B--2---:R-:W-:Y:S11]  /*7240*/  LOP3.LUT P0, RZ, R6, 0x1, RZ, 0xc0, !PT ;  /* 0x0000000106ff7812 */ /* 0x004ff6000780c0ff */
[----:B------:R-:W-:Y:S02]  /*7250*/  @!UPT UIADD3 URZ, UPT, UPT, URZ, URZ, URZ ;  /* 0x000000fffffff290 */ /* 0x000fe4000fffe0ff */
[----:B------:R-:W-:Y:S01]  /*7260*/  VOTEU.ANY UP1, P0 ;  /* 0x0000000000ff7886 */ /* 0x000fe20000020100 */
[----:B------:R-:W-:Y:S01]  /*7270*/  PLOP3.LUT P0, PT, PT, PT, UP1, 0x80, 0x8 ;  /* 0x000000000008781c */ /* 0x000fe20003f0f018 */
[----:B------:R-:W-:Y:S11]  /*7280*/  UP2UR UR46, UPR, URZ, 0x2 ;  /* 0x00000002ff2e7883 */ /* 0x000ff60008000000 */
[----:B------:R-:W-:Y:S01]  /*7290*/  @!UPT UIADD3 URZ, UPT, UPT, URZ, URZ, URZ ;  /* 0x000000fffffff290 */ /* 0x000fe2000fffe0ff */
[----:B------:R-:W-:Y:S02]  /*72a0*/  @P0 MOV R3, R4 ;  /* 0x0000000400030202 */ /* 0x000fe40000000f00 */
[----:B------:R-:W-:Y:S02]  /*72b0*/  @P0 LOP3.LUT R0, R5, 0xffff, RZ, 0xc0, !PT ;  /* 0x0000ffff05000812 */ /* 0x000fe400078ec0ff */
[----:B------:R-:W-:Y:S02]  /*72c0*/  @P0 R2UR UR5, R3 ;  /* 0x00000000030502ca */ /* 0x000fe400000e0000 */
[----:B------:R-:W-:Y:S11]  /*72d0*/  @P0 R2UR UR4, R0 ;  /* 0x00000000000402ca */ /* 0x000ff600000e0000 */
[----:B------:R-:W-:Y:S02]  /*72e0*/  @UP1 UMOV UR37, UR5 ;  /* 0x0000000500251c82 */ /* 0x000fe40008000000 */
[----:B------:R-:W-:Y:S01]  /*72f0*/  @UP1 UMOV UR36, UR4 ;  /* 0x0000000400241c82 */ /* 0x000fe20008000000 */
[----:B------:R-:W-:Y:S05]  /*7300*/  BRA.U !UP0, `(.L_x_121) ;  /* 0x0000000108cc7547 */ /* 0x000fea000b800000 */
[----:B------:R-:W1:Y:S01]  /*7310*/  LDCU UR9, c[0x0][0xc20] ;  /* 0x00018400ff0977ac */ /* 0x000e620008000800 */
[----:B------:R-:W-:Y:S02]  /*7320*/  UIMAD.WIDE.U32 UR4, UR47, UR51, URZ ;  /* 0x000000332f0472a5 */ /* 0x000fe4000f8e00ff */
[----:B------:R-:W-:Y:S02]  /*7330*/  UIMAD.WIDE.U32 UR6, UR54, UR48, URZ ;  /* 0x00000030360672a5 */ /* 0x000fe4000f8e00ff */
[----:B------:R-:W-:Y:S02]  /*7340*/  UIMAD.WIDE.U32 UR10, UR36, UR51, URZ ;  /* 0x00000033240a72a5 */ /* 0x000fe4000f8e00ff */
[----:B------:R-:W-:Y:S02]  /*7350*/  UISETP.NE.AND UP0, UPT, UR50, 0x1, UPT ;  /* 0x000000013200788c */ /* 0x000fe4000bf05270 */
[----:B------:R-:W-:Y:S02]  /*7360*/  UISETP.NE.AND UP1, UPT, UR42, 0x1, UPT ;  /* 0x000000012a00788c */ /* 0x000fe4000bf25270 */
[----:B------:R-:W-:Y:S02]  /*7370*/  UISETP.NE.AND UP2, UPT, UR39, 0x1, UPT ;  /* 0x000000012700788c */ /* 0x000fe4000bf45270 */
[----:B------:R-:W-:Y:S01]  /*7380*/  UIMAD.WIDE.U32 UR12, UR37, UR48, URZ ;  /* 0x00000030250c72a5 */ /* 0x000fe2000f8e00ff */
[----:B------:R-:W-:Y:S01]  /*7390*/  UMOV UR4, UR5 ;  /* 0x0000000500047c82 */ /* 0x000fe20008000000 */
[----:B------:R-:W-:Y:S01]  /*73a0*/  UMOV UR6, UR11 ;  /* 0x0000000b00067c82 */ /* 0x000fe20008000000 */
[----:B-1----:R-:W-:Y:S03]  /*73b0*/  USHF.R.U32.HI UR8, URZ, UR9, UR4 ;  /* 0x00000009ff087299 */ /* 0x002fe60008011604 */
[----:B------:R-:W-:Y:S02]  /*73c0*/  UMOV UR4, UR7 ;  /* 0x0000000700047c82 */ /* 0x000fe40008000000 */
[----:B------:R-:W-:Y:S02]  /*73d0*/  USHF.R.U32.HI UR5, URZ, UR49, UR4 ;  /* 0x00000031ff057299 */ /* 0x000fe40008011604 */
[----:B------:R-:W-:Y:S02]  /*73e0*/  USEL UR4, UR47, UR8, !UP0 ;  /* 0x000000082f047287 */ /* 0x000fe4000c000000 */
[----:B------:R-:W-:Y:S02]  /*73f0*/  USHF.R.U32.HI UR8, URZ, UR9, UR6 ;  /* 0x00000009ff087299 */ /* 0x000fe40008011606 */
[----:B------:R-:W-:Y:S02]  /*7400*/  UIMAD.WIDE.U32 UR6, UR4, UR40, URZ ;  /* 0x00000028040672a5 */ /* 0x000fe4000f8e00ff */
[----:B------:R-:W-:Y:S02]  /*7410*/  USEL UR9, UR54, UR5, !UP1 ;  /* 0x0000000536097287 */ /* 0x000fe4000c800000 */
[----:B------:R-:W-:Y:S02]  /*7420*/  USEL UR8, UR36, UR8, !UP0 ;  /* 0x0000000824087287 */ /* 0x000fe4000c000000 */
[----:B------:R-:W-:Y:S01]  /*7430*/  UIMAD.WIDE.U32 UR10, UR9, UR40, URZ ;  /* 0x00000028090a72a5 */ /* 0x000fe2000f8e00ff */
[----:B------:R-:W-:Y:S01]  /*7440*/  UMOV UR6, UR7 ;  /* 0x0000000700067c82 */ /* 0x000fe20008000000 */
[----:B------:R-:W-:Y:S01]  /*7450*/  UMOV UR5, UR13 ;  /* 0x0000000d00057c82 */ /* 0x000fe20008000000 */
[----:B------:R-:W-:Y:S02]  /*7460*/  @UP2 USHF.R.U32.HI UR4, URZ, UR41, UR6 ;  /* 0x00000029ff042299 */ /* 0x000fe40008011606 */
[----:B------:R-:W-:Y:S02]  /*7470*/  USHF.R.U32.HI UR5, URZ, UR49, UR5 ;  /* 0x00000031ff057299 */ /* 0x000fe40008011605 */
[----:B------:R-:W-:Y:S02]  /*7480*/  UIMAD UR4, UR39, UR4, URZ ;  /* 0x00000004270472a4 */ /* 0x000fe4000f8e02ff */
[----:B------:R-:W-:Y:S02]  /*7490*/  USEL UR5, UR37, UR5, !UP1 ;  /* 0x0000000525057287 */ /* 0x000fe4000c800000 */
[----:B------:R-:W-:Y:S01]  /*74a0*/  UISETP.GE.AND UP0, UPT, UR8, UR4, UPT ;  /* 0x000000040800728c */ /* 0x000fe2000bf06270 */
[----:B------:R-:W-:Y:S01]  /*74b0*/  UMOV UR6, UR11 ;  /* 0x0000000b00067c82 */ /* 0x000fe20008000000 */
[----:B------:R-:W-:Y:S02]  /*74c0*/  UIMAD.WIDE.U32 UR10, UR8, UR40, URZ ;  /* 0x00000028080a72a5 */ /* 0x000fe4000f8e00ff */
[----:B------:R-:W-:Y:S04]  /*74d0*/  @UP2 USHF.R.U32.HI UR9, URZ, UR41, UR6 ;  /* 0x00000029ff092299 */ /* 0x000fe80008011606 */
[----:B------:R-:W-:Y:S01]  /*74e0*/  UIMAD UR6, UR39, UR9, URZ ;  /* 0x00000009270672a4 */ /* 0x000fe2000f8e02ff */
[----:B------:R-:W-:Y:S03]  /*74f0*/  UMOV UR4, UR11 ;  /* 0x0000000b00047c82 */ /* 0x000fe60008000000 */
[----:B------:R-:W-:Y:S02]  /*7500*/  UISETP.GE.OR UP0, UPT, UR5, UR6, UP0 ;  /* 0x000000060500728c */ /* 0x000fe40008706670 */
[----:B------:R-:W-:Y:S02]  /*7510*/  USHF.R.U32.HI UR4, URZ, UR41, UR4 ;  /* 0x00000029ff047299 */ /* 0x000fe40008011604 */
[----:B------:R-:W-:Y:S02]  /*7520*/  UIMAD.WIDE.U32 UR6, UR5, UR40, URZ ;  /* 0x00000028050672a5 */ /* 0x000fe4000f8e00ff */
[----:B------:R-:W-:Y:S02]  /*7530*/  USEL UR11, UR8, UR4, !UP2 ;  /* 0x00000004080b7287 */ /* 0x000fe4000d000000 */
[----:B------:R-:W-:Y:S02]  /*7540*/  UIADD3 UR6, UPT, UPT, -UR5, URZ, URZ ;  /* 0x000000ff05067290 */ /* 0x000fe4000fffe1ff */
[----:B------:R-:W-:Y:S02]  /*7550*/  UIADD3 UR10, UPT, UPT, -UR11, URZ, URZ ;  /* 0x000000ff0b0a7290 */ /* 0x000fe4000fffe1ff */
[----:B------:R-:W-:Y:S02]  /*7560*/  UIMAD UR6, UR42, UR6, UR37 ;  /* 0x000000062a0672a4 */ /* 0x000fe4000f8e0225 */
[----:B------:R-:W-:Y:S01]  /*7570*/  UIMAD UR10, UR39, UR10, UR8 ;  /* 0x0000000a270a72a4 */ /* 0x000fe2000f8e0208 */
[----:B------:R-:W-:Y:S01]  /*7580*/  @!UP0 UMOV UR4, UR7 ;  /* 0x0000000700048c82 */ /* 0x000fe20008000000 */
[----:B------:R-:W-:Y:S02]  /*7590*/  UIADD3 UR7, UPT, UPT, -UR8, URZ, URZ ;  /* 0x000000ff08077290 */ /* 0x000fe4000fffe1ff */
[----:B------:R-:W-:Y:S04]  /*75a0*/  @!UP0 USHF.R.U32.HI UR4, URZ, UR41, UR4 ;  /* 0x00000029ff048299 */ /* 0x000fe80008011604 */
[----:B------:R-:W-:Y:S04]  /*75b0*/  @!UP0 USEL UR4, UR5, UR4, !UP2 ;  /* 0x0000000405048287 */ /* 0x000fe8000d000000 */
[----:B------:R-:W-:Y:S02]  /*75c0*/  @!UP0 UIMAD UR9, UR9, UR10, UR4 ;  /* 0x0000000a090982a4 */ /* 0x000fe4000f8e0204 */
[----:B------:R-:W-:Y:S02]  /*75d0*/  @!UP0 UIADD3 UR10, UPT, UPT, UR11, -UR4, URZ ;  /* 0x800000040b0a8290 */ /* 0x000fe4000fffe0ff */
[----:B------:R-:W-:Y:S02]  /*75e0*/  UIMAD UR4, UR50, UR7, UR36 ;  /* 0x00000007320472a4 */ /* 0x000fe4000f8e0224 */
[----:B------:R-:W-:Y:S03]  /*75f0*/  @!UP0 UIMAD UR8, UR10, UR39, UR5 ;  /* 0x000000270a0882a4 */ /* 0x000fe6000f8e0205 */
[----:B------:R-:W-:Y:S02]  /*7600*/  @!UP0 UMOV UR5, UR9 ;  /* 0x0000000900058c82 */ /* 0x000fe40008000000 */
[----:B------:R-:W-:Y:S02]  /*7610*/  UIMAD UR37, UR5, UR42, UR6 ;  /* 0x0000002a052572a4 */ /* 0x000fe4000f8e0206 */
[----:B------:R-:W-:Y:S11]  /*7620*/  UIMAD UR36, UR8, UR50, UR4 ;  /* 0x00000032082472a4 */ /* 0x000ff6000f8e0204 */
[----:B------:R-:W-:Y:S01]  /*7630*/  @!UPT UIADD3 URZ, UPT, UPT, URZ, URZ, URZ ;  /* 0x000000fffffff290 */ /* 0x000fe2000fffe0ff */
.L_x_121:
[----:B------:R-:W-:Y:S01]  /*7640*/  UISETP.NE.AND UP0, UPT, UR38, 0x1, UPT ;  /* 0x000000012600788c */ /* 0x000fe2000bf05270 */
[----:B------:R-:W-:Y:S10]  /*7650*/  @P0 SHF.R.U32.HI R81, RZ, 0x10, R5 ;  /* 0x00000010ff510819 */ /* 0x000ff40000011605 */
[----:B------:R-:W1:Y:S01]  /*7660*/  @!UP0 LDCU.128 UR12, c[0x0][0xc10] ;  /* 0x00018200ff0c87ac */ /* 0x000e620008000c00 */
[----:B------:R-:W2:Y:S01]  /*7670*/  @!UP0 LDCU UR5, c[0x0][0xc0c] ;  /* 0x00018180ff0587ac */ /* 0x000ea20008000800 */
[----:B------:R-:W3:Y:S01]  /*7680*/  @!UP0 LDCU UR10, c[0x0][0xc20] ;  /* 0x00018400ff0a87ac */ /* 0x000ee20008000800 */
[----:B-1----:R-:W-:Y:S02]  /*7690*/  UIMAD.WIDE.U32 UR8, UR37, UR12, URZ ;  /* 0x0000000c250872a5 */ /* 0x002fe4000f8e00ff */
[----:B------:R-:W-:Y:S02]  /*76a0*/  UIMAD.WIDE.U32 UR6, UR36, UR15, URZ ;  /* 0x0000000f240672a5 */ /* 0x000fe4000f8e00ff */
[----:B------:R-:W-:Y:S03]  /*76b0*/  @!UP0 UISETP.NE.AND UP1, UPT, UR14, 0x1, UPT ;  /* 0x000000010e00888c */ /* 0x000fe6000bf25270 */
[----:B------:R-:W-:Y:S01]  /*76c0*/  @!UP0 UMOV UR4, UR9 ;  /* 0x0000000900048c82 */ /* 0x000fe20008000000 */
[----:B--2---:R-:W-:Y:S02]  /*76d0*/  @!UP0 UISETP.NE.AND UP2, UPT, UR5, 0x1, UPT ;  /* 0x000000010500888c */ /* 0x004fe4000bf45270 */
[----:B------:R-:W-:Y:S01]  /*76e0*/  @!UP0 USHF.R.U32.HI UR4, URZ, UR13, UR4 ;  /* 0x0000000dff048299 */ /* 0x000fe20008011604 */
[----:B------:R-:W-:Y:S02]  /*76f0*/  @!UP0 UMOV UR6, UR7 ;  /* 0x0000000700068c82 */ /* 0x000fe40008000000 */
[----:B---3--:R-:W-:Y:S02]  /*7700*/  @!UP0 USHF.R.U32.HI UR6, URZ, UR10, UR6 ;  /* 0x0000000aff068299 */ /* 0x008fe40008011606 */
[----:B------:R-:W-:Y:S02]  /*7710*/  @!UP0 USEL UR7, UR37, UR4, !UP2 ;  /* 0x0000000425078287 */ /* 0x000fe4000d000000 */
[----:B------:R-:W-:Y:S04]  /*7720*/  @!UP0 USEL UR6, UR36, UR6, !UP1 ;  /* 0x0000000624068287 */ /* 0x000fe8000c800000 */
[----:B------:R-:W-:Y:S02]  /*7730*/  @!UP0 UIADD3 UR4, UPT, UPT, -UR7, UR6, URZ ;  /* 0x0000000607048290 */ /* 0x000fe4000fffe1ff */
[----:B------:R-:W-:Y:S02]  /*7740*/  @!UP0 UIADD3 UR6, UPT, UPT, UR7, -UR6, URZ ;  /* 0x8000000607068290 */ /* 0x000fe4000fffe0ff */
[----:B------:R-:W-:Y:S02]  /*7750*/  @!UP0 UIMAD UR37, UR4, UR5, UR37 ;  /* 0x00000005042582a4 */ /* 0x000fe4000f8e0225 */
[----:B------:R-:W-:Y:S02]  /*7760*/  @!UP0 UIMAD UR36, UR6, UR14, UR36 ;  /* 0x0000000e062482a4 */ /* 0x000fe4000f8e0224 */
[----:B------:R-:W-:Y:S09]  /*7770*/  ULOP3.LUT UP0, URZ, UR55, 0x1b0, URZ, 0xc0, !UPT ;  /* 0x000001b037ff7892 */ /* 0x000ff2000f80c0ff */
[----:B------:R-:W-:Y:S05]  /*7780*/  BRA.U !UP0, `(.L_x_122) ;  /* 0x0000000108407547 */ /* 0x000fea000b800000 */
[----:B------:R-:W1:Y:S01]  /*7790*/  LDCU.64 UR8, c[0x4][0x80] ;  /* 0x01001000ff0877ac */ /* 0x000e620008000a00 */
[----:B------:R-:W-:Y:S01]  /*77a0*/  MOV R15, 0x0 ;  /* 0x00000000000f7802 */ /* 0x000fe20000000f00 */
[----:B------:R-:W-:Y:S02]  /*77b0*/  HFMA2 R12, -RZ, RZ, 0, 5.9604644775390625e-08 ;  /* 0x00000001ff0c7431 */ /* 0x000fe400000001ff */
[----:B------:R-:W-:Y:S02]  /*77c0*/  IMAD.MOV.U32 R8, RZ, RZ, 0x70 ;  /* 0x00000070ff087424 */ /* 0x000fe400078e00ff */
[----:B------:R-:W-:Y:S01]  /*77d0*/  IMAD.MOV.U32 R13, RZ, RZ, RZ ;  /* 0x000000ffff0d7224 */ /* 0x000fe200078e00ff */
[----:B------:R-:W2:Y:S01]  /*77e0*/  LDCU.64 UR6, c[0x4][0x88] ;  /* 0x01001100ff0677ac */ /* 0x000ea20008000a00 */
[----:B------:R-:W3:Y:S01]  /*77f0*/  LDC.64 R14, c[0x4][R15] ;  /* 0x010000000f0e7b82 */ /* 0x000ee20000000a00 */
[----:B------:R-:W4:Y:S01]  /*7800*/  LDCU.64 UR4, c[0x4][0x8] ;  /* 0x01000100ff0477ac */ /* 0x000f220008000a00 */
[----:B-1----:R-:W-:Y:S01]  /*7810*/  MOV R5, UR9 ;  /* 0x0000000900057c02 */ /* 0x002fe20008000f00 */
[----:B------:R-:W-:Y:S01]  /*7820*/  IMAD.U32 R4, RZ, RZ, UR8 ;  /* 0x00000008ff047e24 */ /* 0x000fe2000f8e00ff */
[----:B--2---:R-:W-:Y:S01]  /*7830*/  MOV R7, UR7 ;  /* 0x0000000700077c02 */ /* 0x004fe20008000f00 */
[----:B------:R-:W-:Y:S01]  /*7840*/  IMAD.U32 R6, RZ, RZ, UR6 ;  /* 0x00000006ff067e24 */ /* 0x000fe2000f8e00ff */
[----:B----4-:R-:W-:Y:S01]  /*7850*/  MOV R11, UR5 ;  /* 0x00000005000b7c02 */ /* 0x010fe20008000f00 */
[----:B------:R-:W-:Y:S02]  /*7860*/  IMAD.U32 R10, RZ, RZ, UR4 ;  /* 0x00000004ff0a7e24 */ /* 0x000fe4000f8e00ff */
[----:B------:R-:W-:Y:S07]  /*7870*/  LEPC R20, `(.L_x_122) ;  /* 0x000000001014794e */ /* 0x000fee0000000000 */
[----:B---3-5:R-:W-:Y:S05]  /*7880*/  CALL.ABS.NOINC R14 ;  /* 0x000000000e007343 */ /* 0x028fea0003c00000 */
.L_x_122:
[----:B------:R-:W-:Y:S01]  /*7890*/  LOP3.LUT P0, RZ, R82, 0x1b0, RZ, 0xc0, !PT ;  /* 0x000001b052ff7812 */ /* 0x000fe2000780c0ff */
[----:B------:R-:W-:Y:S11]  /*78a0*/  BSSY.RECONVERGENT B6, `(.L_x_123) ;  /* 0x0000013000067945 */ /* 0x000ff60003800200 */
[----:B------:R-:W-:Y:S01]  /*78b0*/  @!UPT UIADD3 URZ, UPT, UPT, URZ, URZ, URZ ;  /* 0x000000fffffff290 */ /* 0x000fe2000fffe0ff */
[----:B------:R-:W-:Y:S05]  /*78c0*/  @!P0 BRA `(.L_x_124) ;  /* 0x0000000000408947 */ /* 0x000fea0003800000 */
        /* <DEDUP_REMOVED lines=16> */
.L_x_124:
[----:B------:R-:W-:Y:S05]  /*79d0*/  BSYNC.RECONVERGENT B6 ;  /* 0x0000000000067941 */ /* 0x000fea0003800200 */
.L_x_123:
[----:B------:R-:W-:Y:S01]  /*79e0*/  ISETP.NE.AND P6, PT, R80, RZ, PT ;  /* 0x000000ff5000720c */ /* 0x000fe20003fc5270 */
[----:B------:R-:W-:Y:S01]  /*79f0*/  UISETP.NE.U32.AND UP0, UPT, UR58, URZ, UPT ;  /* 0x000000ff3a00728c */ /* 0x000fe2000bf05070 */
[----:B------:R-:W-:Y:S02]  /*7a00*/  ISETP.NE.U32.AND P3, PT, RZ, UR56, PT ;  /* 0x00000038ff007c0c */ /* 0x000fe4000bf65070 */
[----:B------:R-:W-:Y:S01]  /*7a10*/  PLOP3.LUT P0, PT, PT, PT, PT, 0x8, 0x80 ;  /* 0x000000000080781c */ /* 0x000fe20003f0e170 */
[----:B------:R-:W-:Y:S01]  /*7a20*/  UISETP.NE.AND.EX UP0, UPT, UR59, URZ, UPT, UP0 ;  /* 0x000000ff3b00728c */ /* 0x000fe2000bf05300 */
[----:B------:R-:W-:Y:S07]  /*7a30*/  ISETP.NE.AND.EX P3, PT, RZ, UR57, PT, P3 ;  /* 0x00000039ff007c0c */ /* 0x000fee000bf65330 */
[----:B------:R-:W1:Y:S01]  /*7a40*/  @P6 LDC.64 R4, c[0x0][0x988] ;  /* 0x00026200ff046b82 */ /* 0x000e620000000a00 */
[----:B------:R-:W-:Y:S02]  /*7a50*/  @P6 PLOP3.LUT P0, PT, P3, PT, PT, 0x80, 0x8 ;  /* 0x000000000008681c */ /* 0x000fe40001f0f070 */
[----:B-1----:R-:W-:Y:S04]  /*7a60*/  @P6 ISETP.NE.U32.AND P1, PT, R4, RZ, PT ;  /* 0x000000ff0400620c */ /* 0x002fe80003f25070 */
[----:B------:R-:W-:Y:S01]  /*7a70*/  @P6 ISETP.NE.AND.EX P1, PT, R5, RZ, PT, P1 ;  /* 0x000000ff0500620c */ /* 0x000fe20003f25310 */
[----:B------:R-:W-:Y:S01]  /*7a80*/  @!UPT UIADD3 URZ, UPT, UPT, URZ, URZ, URZ ;  /* 0x000000fffffff290 */ /* 0x000fe2000fffe0ff */
[----:B------:R-:W-:Y:S11]  /*7a90*/  @!P3 BRA `(.L_x_125) ;  /* 0x000000000030b947 */ /* 0x000ff60003800000 */
[----:B------:R-:W-:Y:S01]  /*7aa0*/  ISETP.NE.U32.AND P2, PT, RZ, UR52, PT ;  /* 0x00000034ff007c0c */ /* 0x000fe2000bf45070 */
[----:B------:R-:W1:Y:S01]  /*7ab0*/  LDCU.64 UR4, c[0x0][0x358] ;  /* 0x00006b00ff0477ac */ /* 0x000e620008000a00 */
[----:B------:R-:W-:Y:S02]  /*7ac0*/  IMAD.MOV.U32 R76, RZ, RZ, 0x1 ;  /* 0x00000001ff4c7424 */ /* 0x000fe400078e00ff */
[----:B------:R-:W-:Y:S11]  /*7ad0*/  ISETP.NE.AND.EX P2, PT, RZ, UR53, PT, P2 ;  /* 0x00000035ff007c0c */ /* 0x000ff6000bf45320 */
[----:B------:R-:W-:Y:S02]  /*7ae0*/  @!UPT UIADD3 URZ, UPT, UPT, URZ, URZ, URZ ;  /* 0x000000fffffff290 */ /* 0x000fe4000fffe0ff */
[----:B------:R-:W2:Y:S01]  /*7af0*/  @P2 LDC.64 R4, c[0x0][0x988] ;  /* 0x00026200ff042b82 */ /* 0x000ea20000000a00 */
[----:B------:R-:W-:Y:S04]  /*7b00*/  @P2 IMAD R0, R16, UR56, RZ ;  /* 0x0000003810002c24 */ /* 0x000fe8000f8e02ff */
[----:B--2---:R-:W-:Y:S04]  /*7b10*/  @P2 IMAD.WIDE R4, R0, 0x4, R4 ;  /* 0x0000000400042825 */ /* 0x004fe800078e0204 */
[----:B------:R-:W-:Y:S01]  /*7b20*/  HFMA2 R0, -RZ, RZ, 0, 5.9604644775390625e-08 ;  /* 0x00000001ff007431 */ /* 0x000fe200000001ff */
[----:B-1---5:R1:W5:Y:S04]  /*7b30*/  @P2 LDG.E R39, desc[UR4][R4.64] ;  /* 0x0000000404272981 */ /* 0x022368000c1e1900 */
[----:B------:R-:W-:Y:S01]  /*7b40*/  @!P2 PRMT R76, R0, 0x7610, R76 ;  /* 0x00007610004ca816 */ /* 0x000fe2000000004c */
[----:B-1----:R-:W2:Y:S06]  /*7b50*/  @!P2 LDC R39, c[0x0][0x980] ;  /* 0x00026000ff27ab82 */ /* 0x002eac0000000800 */
.L_x_125:
[----:B------:R-:W-:Y:S05]  /*7b60*/  BRA.U !UP0, `(.L_x_126) ;  /* 0x00000001082c7547 */ /* 0x000fea000b800000 */
[----:B------:R-:W-:Y:S02]  /*7b70*/  R2UR UR5, R79 ;  /* 0x000000004f0572ca */ /* 0x000fe400000e0000 */
[----:B------:R-:W-:Y:S11]  /*7b80*/  R2UR UR4, R78 ;  /* 0x000000004e0472ca */ /* 0x000ff600000e0000 */
[----:B------:R-:W-:Y:S04]  /*7b90*/  ISETP.NE.U32.AND P2, PT, RZ, UR5, PT ;  /* 0x00000005ff007c0c */ /* 0x000fe8000bf45070 */
[----:B------:R-:W-:Y:S01]  /*7ba0*/  ISETP.NE.AND.EX P2, PT, RZ, UR4, PT, P2 ;  /* 0x00000004ff007c0c */ /* 0x000fe2000bf45320 */
[----:B------:R-:W1:Y:S11]  /*7bb0*/  LDCU.64 UR4, c[0x0][0x358] ;  /* 0x00006b00ff0477ac */ /* 0x000e760008000a00 */
[----:B------:R-:W-:Y:S01]  /*7bc0*/  @!UPT UIADD3 URZ, UPT, UPT, URZ, URZ, URZ ;  /* 0x000000fffffff290 */ /* 0x000fe2000fffe0ff */
[----:B------:R-:W3:Y:S01]  /*7bd0*/  @P2 LDC.64 R4, c[0x0][0x9a8] ;  /* 0x00026a00ff042b82 */ /* 0x000ee20000000a00 */
[----:B------:R-:W-:Y:S04]  /*7be0*/  @P2 IMAD R0, R16, UR58, RZ ;  /* 0x0000003a10002c24 */ /* 0x000fe8000f8e02ff */
[----:B---3--:R-:W-:Y:S05]  /*7bf0*/  @P2 IMAD.WIDE R4, R0, 0x4, R4 ;  /* 0x0000000400042825 */ /* 0x008fea00078e0204 */
[----:B-1---5:R1:W5:Y:S02]  /*7c00*/  @P2 LDG.E R38, desc[UR4][R4.64] ;  /* 0x0000000404262981 */ /* 0x022364000c1e1900 */
[----:B-1----:R-:W3:Y:S02]  /*7c10*/  @!P2 LDC R38, c[0x0][0x9a0] ;  /* 0x00026800ff26ab82 */ /* 0x002ee40000000800 */
.L_x_126:
[----:B--2--5:R-:W-:Y:S01]  /*7c20*/  @P6 FSETP.NEU.AND P2, PT, R39, RZ, PT ;  /* 0x000000ff2700620b */ /* 0x024fe20003f4d000 */
[----:B------:R-:W-:Y:S01]  /*7c30*/  BSSY B1, `(.L_x_127) ;  /* 0x0000037000017945 */ /* 0x000fe20003800000 */
[----:B------:R-:W-:Y:S01]  /*7c40*/  @P6 SEL R3, RZ, 0xffffffff, P1 ;  /* 0xffffffffff036807 */ /* 0x000fe20000800000 */
[----:B------:R-:W-:Y:S01]  /*7c50*/  IMAD.IADD R2, R37, 0x1, R2 ;  /* 0x0000000125027824 */ /* 0x000fe200078e0202 */
[----:B------:R-:W-:Y:S02]  /*7c60*/  @P6 LOP3.LUT P1, RZ, R76, 0xff, RZ, 0xc0, !PT ;  /* 0x000000ff4cff6812 */ /* 0x000fe4000782c0ff */
[----:B------:R-:W-:Y:S02]  /*7c70*/  CS2R R66, SRZ ;  /* 0x0000000000427805 */ /* 0x000fe4000001ff00 */
[----:B------:R-:W-:Y:S02]  /*7c80*/  @P6 SEL R0, RZ, 0xffffffff, P2 ;  /* 0xffffffffff006807 */ /* 0x000fe40001000000 */
[----:B------:R-:W-:Y:S02]  /*7c90*/  CS2R R64, SRZ ;  /* 0x0000000000407805 */ /* 0x000fe4000001ff00 */
[----:B------:R-:W-:Y:S02]  /*7ca0*/  LEA R22, R36, UR43, 0x3 ;  /* 0x0000002b24167c11 */ /* 0x000fe4000f8e18ff */
[----:B------:R-:W-:Y:S02]  /*7cb0*/  CS2R R18, SRZ ;  /* 0x0000000000127805 */ /* 0x000fe4000001ff00 */
[----:B------:R-:W-:Y:S02]  /*7cc0*/  @P0 SEL R0, R3, R0, !P1 ;  /* 0x0000000003000207 */ /* 0x000fe40004800000 */
[----:B------:R-:W-:Y:S02]  /*7cd0*/  CS2R R16, SRZ ;  /* 0x0000000000107805 */ /* 0x000fe4000001ff00 */
[----:B------:R-:W-:Y:S02]  /*7ce0*/  PLOP3.LUT P5, PT, PT, PT, PT, 0x8, 0x80 ;  /* 0x000000000080781c */ /* 0x000fe40003fae170 */
[----:B------:R-:W-:Y:S04]  /*7cf0*/  @P6 LOP3.LUT R0, R0, 0x1, RZ, 0xc0, !PT ;  /* 0x0000000100006812 */ /* 0x000fe800078ec0ff */
[----:B------:R-:W-:Y:S11]  /*7d00*/  ISETP.NE.U32.OR P1, PT, R0, 0x1, !P6 ;  /* 0x000000010000780c */ /* 0x000ff60007725470 */
[----:B------:R-:W-:Y:S02]  /*7d10*/  @!UPT UIADD3 URZ, UPT, UPT, URZ, URZ, URZ ;  /* 0x000000fffffff290 */ /* 0x000fe4000fffe0ff */
[----:B------:R-:W-:Y:S04]  /*7d20*/  @P1 SHF.L.U32 R0, R71, 0x1f, RZ ;  /* 0x0000001f47001819 */ /* 0x000fe800000006ff */
[----:B------:R1:W2:Y:S02]  /*7d30*/  @P1 SYNCS.PHASECHK.TRANS64.TRYWAIT P0, [UR43+0x360], R0 ;  /* 0x00036000ff0015a7 */ /* 0x0002a4000800112b */
[----:B-1----:R-:W-:Y:S04]  /*7d40*/  SHF.L.U32 R0, R73, 0x1f, RZ ;  /* 0x0000001f49007819 */ /* 0x002fe800000006ff */
[----:B------:R1:W4:Y:S01]  /*7d50*/  SYNCS.PHASECHK.TRANS64.TRYWAIT P4, [R22+URZ+0x390], R0 ;  /* 0x00039000160075a7 */ /* 0x00032200080811ff */
[----:B--2---:R-:W-:Y:S01]  /*7d60*/  @P1 PLOP3.LUT P5, PT, P0, PT, PT, 0x8, 0x80 ;  /* 0x000000000080181c */ /* 0x004fe200007ae170 */
[----:B------:R-:W-:Y:S01]  /*7d70*/  @!UPT UIADD3 URZ, UPT, UPT, URZ, URZ, URZ ;  /* 0x000000fffffff290 */ /* 0x000fe2000fffe0ff */
[----:B-1----:R-:W-:Y:S11]  /*7d80*/  @!P1 BRA `(.L_x_128) ;  /* 0x0000000000849947 */ /* 0x002ff60003800000 */
[----:B------:R-:W-:Y:S01]  /*7d90*/  ISETP.NE.U32.AND P0, PT, RZ, UR52, PT ;  /* 0x00000034ff007c0c */ /* 0x000fe2000bf05070 */
[----:B------:R-:W-:Y:S01]  /*7da0*/  BSSY B0, `(.L_x_129) ;  /* 0x0000012000007945 */ /* 0x000fe20003800000 */
[----:B------:R-:W-:Y:S02]  /*7db0*/  FSETP.NEU.AND P2, PT, R39, RZ, PT ;  /* 0x000000ff2700720b */ /* 0x000fe40003f4d000 */
[----:B------:R-:W-:Y:S02]  /*7dc0*/  CS2R R18, SRZ ;  /* 0x0000000000127805 */ /* 0x000fe4000001ff00 */
[----:B------:R-:W-:Y:S02]  /*7dd0*/  ISETP.NE.AND.EX P0, PT, RZ, UR53, PT, P0 ;  /* 0x00000035ff007c0c */ /* 0x000fe4000bf05300 */
[----:B------:R-:W-:Y:S02]  /*7de0*/  CS2R R16, SRZ ;  /* 0x0000000000107805 */ /* 0x000fe4000001ff00 */
[----:B------:R-:W-:Y:S02]  /*7df0*/  LOP3.LUT P1, RZ, R76, 0xff, RZ, 0xc0, !PT ;  /* 0x000000ff4cff7812 */ /* 0x000fe4000782c0ff */
[----:B------:R-:W-:Y:S02]  /*7e00*/  CS2R R66, SRZ ;  /* 0x0000000000427805 */ /* 0x000fe4000001ff00 */
[----:B------:R-:W-:Y:S02]  /*7e10*/  SEL R3, RZ, 0xffffffff, P2 ;  /* 0xffffffffff037807 */ /* 0x000fe40001000000 */
[----:B------:R-:W-:Y:S02]  /*7e20*/  CS2R R64, SRZ ;  /* 0x0000000000407805 */ /* 0x000fe4000001ff00 */
[----:B------:R-:W-:Y:S04]  /*7e30*/  SEL R4, RZ, 0xffffffff, P0 ;  /* 0xffffffffff047807 */ /* 0x000fe80000000000 */
[----:B------:R-:W-:Y:S04]  /*7e40*/  @P3 SEL R3, R4, R3, !P1 ;  /* 0x0000000304033207 */ /* 0x000fe80004800000 */
[----:B------:R-:W-:Y:S04]  /*7e50*/  LOP3.LUT R3, R3, 0x1, RZ, 0xc0, !PT ;  /* 0x0000000103037812 */ /* 0x000fe800078ec0ff */
[----:B------:R-:W-:Y:S01]  /*7e60*/  ISETP.NE.U32.AND P0, PT, R3, 0x1, PT ;  /* 0x000000010300780c */ /* 0x000fe20003f05070 */
[----:B------:R-:W-:Y:S01]  /*7e70*/  @!UPT UIADD3 URZ, UPT, UPT, URZ, URZ, URZ ;  /* 0x000000fffffff290 */ /* 0x000fe2000fffe0ff */
[----:B------:R-:W-:Y:S11]  /*7e80*/  @!P5 BRA `(.L_x_130) ;  /* 0x00000000000cd947 */ /* 0x000ff60003800000 */
[----:B------:R-:W-:Y:S04]  /*7e90*/  SHF.L.U32 R4, R71, 0x1f, RZ ;  /* 0x0000001f47047819 */ /* 0x000fe800000006ff */
[----:B------:R-:W1:Y:S02]  /*7ea0*/  SYNCS.PHASECHK.TRANS64.TRYWAIT P1, [UR43+0x360], R4 ;  /* 0x00036004ff0075a7 */ /* 0x000e64000802112b */
[----:B-1----:R-:W-:Y:S05]  /*7eb0*/  @!P1 BRA `(.L_x_131) ;  /* 0x0000002800009947 */ /* 0x002fea0003800000 */
.L_x_130:
[----:B------:R-:W-:Y:S05]  /*7ec0*/  BSYNC B0 ;  /* 0x0000000000007941 */ /* 0x000fea0003800000 */
.L_x_129:
[----:B------:R-:W2:Y:S01]  /*7ed0*/  S2UR UR5, SR_CgaCtaId ;  /* 0x00000000000579c3 */ /* 0x000ea20000008800 */
[----:B------:R1:W1:Y:S01]  /*7ee0*/  @P0 LDS.128 R16, [R75+UR43+0x400] ;  /* 0x0004002b4b100984 */ /* 0x0002620008000c00 */
[----:B------:R-:W-:Y:S01]  /*7ef0*/  UIADD3 UR4, UPT, UPT, UR43, 0x368, URZ ;  /* 0x000003682b047890 */ /* 0x000fe2000fffe0ff */
[----:B------:R-:W-:Y:S02]  /*7f00*/  LOP3.LUT R71, R71, 0x1, RZ, 0x3c, !PT ;  /* 0x0000000147477812 */ /* 0x000fe400078e3cff */
[----:B------:R1:W1:Y:S01]  /*7f10*/  @P0 LDS.128 R64, [R74+0x10] ;  /* 0x000010004a400984 */ /* 0x0002620000000c00 */
[----:B------:R-:W-:Y:S01]  /*7f20*/  @!PT LDS RZ, [RZ] ;  /* 0x00000000fffff984 */ /* 0x000fe20000000800 */
[----:B------:R-:W-:Y:S01]  /*7f30*/  @!PT LDS RZ, [RZ] ;  /* 0x00000000fffff984 */ /* 0x000fe20000000800 */
[----:B------:R-:W-:Y:S01]  /*7f40*/  @!PT LDS RZ, [RZ] ;  /* 0x00000000fffff984 */ /* 0x000fe20000000800 */
[----:B------:R-:W-:Y:S01]  /*7f50*/  @!PT LDS RZ, [RZ] ;  /* 0x00000000fffff984 */ /* 0x000fe20000000800 */
[----:B------:R5:W-:Y:S06]  /*7f60*/  MEMBAR.ALL.CTA ;  /* 0x0000000000007992 */ /* 0x000bec0000008000 */
[----:B-----5:R-:W5:Y:S01]  /*7f70*/  FENCE.VIEW.ASYNC.S ;  /* 0x00000000000073c6 */ /* 0x020f620000000000 */
[----:B--2---:R-:W-:Y:S09]  /*7f80*/  UPRMT UR4, UR5, 0x654, UR4 ;  /* 0x0000065405047896 */ /* 0x004ff20008000004 */
[----:B-----5:R-:W-:Y:S03]  /*7f90*/  SYNCS.ARRIVE.TRANS64.RED.A1T0 RZ, [UR4], RZ ;  /* 0x000000ffffff79a7 */ /* 0x020fe60008100404 */
.L_x_128:
[----:B------:R-:W-:Y:S05]  /*7fa0*/  BSYNC B1 ;  /* 0x0000000000017941 */ /* 0x000fea0003800000 */
.L_x_127:
[----:B-1----:R-:W-:Y:S04]  /*7fb0*/  SHF.R.U32.HI R3, RZ, 0x15, R2 ;  /* 0x00000015ff037819 */ /* 0x002fe80000011602 */
[----:B------:R-:W-:Y:S01]  /*7fc0*/  LOP3.LUT P0, RZ, R3, 0x3, R77, 0x48, !PT ;  /* 0x0000000303ff7812 */ /* 0x000fe2000780484d */
[----:B------:R-:W-:Y:S01]  /*7fd0*/  @!UPT UIADD3 URZ, UPT, UPT, URZ, URZ, URZ ;  /* 0x000000fffffff290 */ /* 0x000fe2000fffe0ff */
[----:B----4-:R-:W-:Y:S11]  /*7fe0*/  @P4 BRA `(.L_x_132) ;  /* 0x0000000000084947 */ /* 0x010ff60003800000 */
[----:B------:R-:W1:Y:S02]  /*7ff0*/  SYNCS.PHASECHK.TRANS64.TRYWAIT P1, [R22+URZ+0x390], R0 ;  /* 0x00039000160075a7 */ /* 0x000e6400080211ff */
[----:B-1----:R-:W-:Y:S05]  /*8000*/  @!P1 BRA `(.L_x_133) ;  /* 0x0000002400c49947 */ /* 0x002fea0003800000 */
.L_x_132:
[----:B------:R-:W-:Y:S05]  /*8010*/  @!P0 BRA `(.L_x_134) ;  /* 0x0000000000408947 */ /* 0x000fea0003800000 */
[----:B------:R-:W2:Y:S01]  /*8020*/  LDCU.64 UR8, c[0x4][0x70] ;  /* 0x01000e00ff0877ac */ /* 0x000ea20008000a00 */
[----:B------:R-:W-:Y:S01]  /*8030*/  MOV R15, 0x0 ;  /* 0x00000000000f7802 */ /* 0x000fe20000000f00 */
[----:B------:R-:W-:Y:S02]  /*8040*/  HFMA2 R12, -RZ, RZ, 0, 5.9604644775390625e-08 ;  /* 0x00000001ff0c7431 */ /* 0x000fe400000001ff */
[----:B------:R-:W-:Y:S02]  /*8050*/  IMAD.MOV.U32 R8, RZ, RZ, 0x192 ;  /* 0x00000192ff087424 */ /* 0x000fe400078e00ff */
[----:B------:R-:W-:Y:S01]  /*8060*/  IMAD.MOV.U32 R13, RZ, RZ, RZ ;  /* 0x000000ffff0d7224 */ /* 0x000fe200078e00ff */
[----:B------:R-:W4:Y:S01]  /*8070*/  LDCU.64 UR6, c[0x4][0x78] ;  /* 0x01000f00ff0677ac */ /* 0x000f220008000a00 */
[----:B------:R-:W1:Y:S01]  /*8080*/  LDC.64 R14, c[0x4][R15] ;  /* 0x010000000f0e7b82 */ /* 0x000e620000000a00 */
[----:B------:R-:W5:Y:S01]  /*8090*/  LDCU.64 UR4, c[0x4][0x10] ;  /* 0x01000200ff0477ac */ /* 0x000f620008000a00 */
[----:B--2---:R-:W-:Y:S01]  /*80a0*/  MOV R5, UR9 ;  /* 0x0000000900057c02 */ /* 0x004fe20008000f00 */
[----:B------:R-:W-:Y:S01]  /*80b0*/  IMAD.U32 R4, RZ, RZ, UR8 ;  /* 0x00000008ff047e24 */ /* 0x000fe2000f8e00ff */
[----:B----4-:R-:W-:Y:S01]  /*80c0*/  MOV R7, UR7 ;  /* 0x0000000700077c02 */ /* 0x010fe20008000f00 */
[----:B------:R-:W-:Y:S01]  /*80d0*/  IMAD.U32 R6, RZ, RZ, UR6 ;  /* 0x00000006ff067e24 */ /* 0x000fe2000f8e00ff */
[----:B-----5:R-:W-:Y:S01]  /*80e0*/  MOV R11, UR5 ;  /* 0x00000005000b7c02 */ /* 0x020fe20008000f00 */
[----:B------:R-:W-:Y:S02]  /*80f0*/  IMAD.U32 R10, RZ, RZ, UR4 ;  /* 0x00000004ff0a7e24 */ /* 0x000fe4000f8e00ff */
[----:B------:R-:W-:Y:S07]  /*8100*/  LEPC R20, `(.L_x_134) ;  /* 0x000000001014794e */ /* 0x000fee0000000000 */
[----:B-1-3--:R-:W-:Y:S05]  /*8110*/  CALL.ABS.NOINC R14 ;  /* 0x000000000e007343 */ /* 0x00afea0003c00000 */
.L_x_134:
[----:B------:R-:W-:Y:S01]  /*8120*/  LOP3.LUT P0, RZ, R70, 0x60, RZ, 0xc0, !PT ;  /* 0x0000006046ff7812 */ /* 0x000fe2000780c0ff */
[----:B------:R-:W-:Y:S05]  /*8130*/  WARPSYNC.ALL ;  /* 0x0000000000007948 */ /* 0x000fea0003800000 */
[----:B------:R-:W-:Y:S01]  /*8140*/  R2UR UR4, R2 ;  /* 0x00000000020472ca */ /* 0x000fe200000e0000 */
[----:B------:R-:W2:Y:S01]  /*8150*/  S2UR UR6, SR_CgaCtaId ;  /* 0x00000000000679c3 */ /* 0x000ea20000008800 */
[-C--:B------:R-:W-:Y:S01]  /*8160*/  F2FP.F16.E4M3.UNPACK_B R2, R16.reuse ;  /* 0x00000010ff02723e */ /* 0x080fe200020006ff */
[----:B------:R-:W-:Y:S01]  /*8170*/  BSSY.RECONVERGENT B0, `(.L_x_135) ;  /* 0x00000b4000007945 */ /* 0x000fe20003800200 */
[----:B------:R-:W-:Y:S02]  /*8180*/  F2FP.F16.E4M3.UNPACK_B R16, R16.H1 ;  /* 0x00000010ff10723e */ /* 0x000fe400030006ff */
[----:B------:R-:W-:Y:S01]  /*8190*/  R2UR UR5, R22 ;  /* 0x00000000160572ca */ /* 0x000fe200000e0000 */
[----:B-1----:R-:W-:Y:S01]  /*81a0*/  HADD2.F32 R0, -RZ, R2.H0_H0 ;  /* 0x20000002ff007230 */ /* 0x002fe20000004100 */
[-C--:B------:R-:W-:Y:S01]  /*81b0*/  F2FP.F16.E4M3.UNPACK_B R42, R17.reuse ;  /* 0x00000011ff2a723e */ /* 0x080fe200020006ff */
[--C-:B------:R-:W-:Y:S01]  /*81c0*/  HADD2.F32 R3, -RZ, R16.reuse.H0_H0 ;  /* 0x20000010ff037230 */ /* 0x100fe20000004100 */
[----:B------:R-:W-:Y:S01]  /*81d0*/  F2FP.F16.E4M3.UNPACK_B R44, R17.H1 ;  /* 0x00000011ff2c723e */ /* 0x000fe200030006ff */
[----:B------:R-:W-:Y:S01]  /*81e0*/  HADD2.F32 R40, -RZ, R16.H1_H1 ;  /* 0x30000010ff287230 */ /* 0x000fe20000004100 */
[-C--:B------:R-:W-:Y:S01]  /*81f0*/  F2FP.F16.E4M3.UNPACK_B R46, R18.reuse ;  /* 0x00000012ff2e723e */ /* 0x080fe200020006ff */
[----:B------:R-:W-:Y:S01]  /*8200*/  HADD2.F32 R2, -RZ, R2.H1_H1 ;  /* 0x30000002ff027230 */ /* 0x000fe20000004100 */
[----:B------:R-:W-:Y:S01]  /*8210*/  F2FP.F16.E4M3.UNPACK_B R48, R18.H1 ;  /* 0x00000012ff30723e */ /* 0x000fe200030006ff */
[--C-:B------:R-:W-:Y:S01]  /*8220*/  HADD2.F32 R41, -RZ, R42.reuse.H0_H0 ;  /* 0x2000002aff297230 */ /* 0x100fe20000004100 */
[-C--:B------:R-:W-:Y:S01]  /*8230*/  F2FP.F16.E4M3.UNPACK_B R50, R19.reuse ;  /* 0x00000013ff32723e */ /* 0x080fe200020006ff */
[----:B------:R-:W-:Y:S01]  /*8240*/  HADD2.F32 R42, -RZ, R42.H1_H1 ;  /* 0x3000002aff2a7230 */ /* 0x000fe20000004100 */
[----:B------:R-:W-:Y:S01]  /*8250*/  F2FP.F16.E4M3.UNPACK_B R52, R19.H1 ;  /* 0x00000013ff34723e */ /* 0x000fe200030006ff */
[----:B------:R-:W-:Y:S01]  /*8260*/  HADD2.F32 R43, -RZ, R44.H0_H0 ;  /* 0x2000002cff2b7230 */ /* 0x000fe20000004100 */
[----:B------:R-:W-:Y:S01]  /*8270*/  LDTM.16dp32bit_t0_t15.x32 R4, tmem[UR4] ;  /* 0x00000004000479ee */ /* 0x000fe20008a80000 */
[----:B------:R-:W3:Y:S01]  /*8280*/  LDTM.16dp32bit_t16_t31.x32 R4, tmem[UR4+0x20] ;  /* 0x00002004000479ee */ /* 0x000ee20008aa0000 */
[----:B------:R-:W-:Y:S01]  /*8290*/  NOP ;  /* 0x0000000000007918 */ /* 0x000fe20000000000 */
[----:B------:R-:W-:Y:S01]  /*82a0*/  UIADD3 UR4, UPT, UPT, UR5, 0x3a0, URZ ;  /* 0x000003a005047890 */ /* 0x000fe2000fffe0ff */
[--C-:B------:R-:W-:Y:S01]  /*82b0*/  HADD2.F32 R45, -RZ, R46.reuse.H0_H0 ;  /* 0x2000002eff2d7230 */ /* 0x100fe20000004100 */
[----:B------:R-:W-:Y:S01]  /*82c0*/  F2FP.F16.E4M3.UNPACK_B R54, R64 ;  /* 0x00000040ff36723e */ /* 0x000fe200020006ff */
[----:B------:R-:W-:Y:S01]  /*82d0*/  HADD2.F32 R46, -RZ, R46.H1_H1 ;  /* 0x3000002eff2e7230 */ /* 0x000fe20000004100 */
[-C--:B------:R-:W-:Y:S01]  /*82e0*/  F2FP.F16.E4M3.UNPACK_B R58, R65.reuse ;  /* 0x00000041ff3a723e */ /* 0x080fe200020006ff */
[--C-:B------:R-:W-:Y:S01]  /*82f0*/  HADD2.F32 R49, -RZ, R50.reuse.H0_H0 ;  /* 0x20000032ff317230 */ /* 0x100fe20000004100 */
[----:B------:R-:W-:Y:S01]  /*8300*/  F2FP.F16.E4M3.UNPACK_B R62, R66 ;  /* 0x00000042ff3e723e */ /* 0x000fe200020006ff */
[----:B------:R-:W-:Y:S01]  /*8310*/  HADD2.F32 R50, -RZ, R50.H1_H1 ;  /* 0x30000032ff327230 */ /* 0x000fe20000004100 */
[----:B------:R-:W-:Y:S01]  /*8320*/  F2FP.F16.E4M3.UNPACK_B R56, R64.H1 ;  /* 0x00000040ff38723e */ /* 0x000fe200030006ff */
[--C-:B------:R-:W-:Y:S01]  /*8330*/  HADD2.F32 R53, -RZ, R54.reuse.H0_H0 ;  /* 0x20000036ff357230 */ /* 0x100fe20000004100 */
[----:B------:R-:W-:Y:S01]  /*8340*/  F2FP.F16.E4M3.UNPACK_B R60, R65.H1 ;  /* 0x00000041ff3c723e */ /* 0x000fe200030006ff */
[----:B------:R-:W-:Y:S01]  /*8350*/  HADD2.F32 R54, -RZ, R54.H1_H1 ;  /* 0x30000036ff367230 */ /* 0x000fe20000004100 */
[-C--:B------:R-:W-:Y:S01]  /*8360*/  F2FP.F16.E4M3.UNPACK_B R65, R67.reuse ;  /* 0x00000043ff41723e */ /* 0x080fe200020006ff */
[--C-:B------:R-:W-:Y:S01]  /*8370*/  HADD2.F32 R57, -RZ, R58.reuse.H0_H0 ;  /* 0x2000003aff397230 */ /* 0x100fe20000004100 */
[----:B------:R-:W-:Y:S01]  /*8380*/  F2FP.F16.E4M3.UNPACK_B R64, R66.H1 ;  /* 0x00000042ff40723e */ /* 0x000fe200030006ff */
[----:B------:R-:W-:Y:S01]  /*8390*/  HADD2.F32 R58, -RZ, R58.H1_H1 ;  /* 0x3000003aff3a7230 */ /* 0x000fe20000004100 */
[----:B------:R-:W-:Y:S01]  /*83a0*/  F2FP.F16.E4M3.UNPACK_B R67, R67.H1 ;  /* 0x00000043ff43723e */ /* 0x000fe200030006ff */
[--C-:B------:R-:W-:Y:S01]  /*83b0*/  HADD2.F32 R61, -RZ, R62.reuse.H0_H0 ;  /* 0x2000003eff3d7230 */ /* 0x100fe20000004100 */
[----:B------:R-:W-:Y:S01]  /*83c0*/  IADD3 R36, PT, PT, R36, 0x1, RZ ;  /* 0x0000000124247810 */ /* 0x000fe20007ffe0ff */
[----:B------:R-:W-:Y:S02]  /*83d0*/  HADD2.F32 R62, -RZ, R62.H1_H1 ;  /* 0x3000003eff3e7230 */ /* 0x000fe40000004100 */
[----:B------:R-:W-:Y:S01]  /*83e0*/  HADD2.F32 R44, -RZ, R44.H1_H1 ;  /* 0x3000002cff2c7230 */ /* 0x000fe20000004100 */
[----:B--2---:R-:W-:Y:S01]  /*83f0*/  UPRMT UR4, UR6, 0x654, UR4 ;  /* 0x0000065406047896 */ /* 0x004fe20008000004 */
[C---:B---3--:R-:W-:Y:S01]  /*8400*/  FMUL R4, R38.reuse, R4 ;  /* 0x0000000426047220 */ /* 0x048fe20000400000 */
[C---:B------:R-:W-:Y:S01]  /*8410*/  FMUL R5, R38.reuse, R5 ;  /* 0x0000000526057220 */ /* 0x040fe20000400000 */
[C---:B------:R-:W-:Y:S01]  /*8420*/  FMUL R8, R38.reuse, R8 ;  /* 0x0000000826087220 */ /* 0x040fe20000400000 */
[C---:B------:R-:W-:Y:S01]  /*8430*/  FMUL R9, R38.reuse, R9 ;  /* 0x0000000926097220 */ /* 0x040fe20000400000 */
[C---:B------:R-:W-:Y:S01]  /*8440*/  FFMA R4, R39.reuse, R0, R4 ;  /* 0x0000000027047223 */ /* 0x040fe20000000004 */
[C---:B------:R-:W-:Y:S01]  /*8450*/  FFMA R5, R39.reuse, R2, R5 ;  /* 0x0000000227057223 */ /* 0x040fe20000000005 */
[C---:B------:R-:W-:Y:S01]  /*8460*/  FMUL R12, R38.reuse, R12 ;  /* 0x0000000c260c7220 */ /* 0x040fe20000400000 */
[C---:B------:R-:W-:Y:S01]  /*8470*/  FMUL R13, R38.reuse, R13 ;  /* 0x0000000d260d7220 */ /* 0x040fe20000400000 */
[----:B------:R-:W-:Y:S01]  /*8480*/  SYNCS.ARRIVE.TRANS64.RED.A1T0 RZ, [UR4], RZ ;  /* 0x000000ffffff79a7 */ /* 0x000fe20008100404 */
[C---:B------:R-:W-:Y:S01]  /*8490*/  FMUL R16, R38.reuse, R16 ;  /* 0x0000001026107220 */ /* 0x040fe20000400000 */
        /* <DEDUP_REMOVED lines=10> */
[C---:B------:R-:W-:Y:S01]  /*8540*/  FFMA R6, R39.reuse, R3, R6 ;  /* 0x0000000327067223 */ /* 0x040fe20000000006 */
[C---:B------:R-:W-:Y:S01]  /*8550*/  FFMA R7, R39.reuse, R40, R7 ;  /* 0x0000002827077223 */ /* 0x040fe20000000007 */
[C---:B------:R-:W-:Y:S01]  /*8560*/  FFMA R8, R39.reuse, R41, R8 ;  /* 0x0000002927087223 */ /* 0x040fe20000000008 */
[C---:B------:R-:W-:Y:S01]  /*8570*/  FFMA R9, R39.reuse, R42, R9 ;  /* 0x0000002a27097223 */ /* 0x040fe20000000009 */
[--C-:B------:R-:W-:Y:S02]  /*8580*/  HADD2.F32 R47, -RZ, R48.reuse.H0_H0 ;  /* 0x20000030ff2f7230 */ /* 0x100fe40000004100 */
[----:B------:R-:W-:Y:S01]  /*8590*/  FFMA R10, R39, R43, R10 ;  /* 0x0000002b270a7223 */ /* 0x000fe2000000000a */
[----:B------:R-:W-:Y:S01]  /*85a0*/  F2FP.SATFINITE.E4M3.F32.PACK_AB_MERGE_C R83, R7, R6, RZ ;  /* 0x000000060753723e */ /* 0x000fe200048070ff */
[C---:B------:R-:W-:Y:S01]  /*85b0*/  FFMA R11, R39.reuse, R44, R11 ;  /* 0x0000002c270b7223 */ /* 0x040fe2000000000b */
[C---:B------:R-:W-:Y:S01]  /*85c0*/  FFMA R12, R39.reuse, R45, R12 ;  /* 0x0000002d270c7223 */ /* 0x040fe2000000000c */
[----:B------:R-:W-:Y:S01]  /*85d0*/  FFMA R13, R39, R46, R13 ;  /* 0x0000002e270d7223 */ /* 0x000fe2000000000d */
[C---:B------:R-:W-:Y:S01]  /*85e0*/  FMUL R7, R38.reuse, R24 ;  /* 0x0000001826077220 */ /* 0x040fe20000400000 */
[C---:B------:R-:W-:Y:S01]  /*85f0*/  FMUL R24, R38.reuse, R29 ;  /* 0x0000001d26187220 */ /* 0x040fe20000400000 */
[C---:B------:R-:W-:Y:S01]  /*8600*/  FMUL R29, R38.reuse, R34 ;  /* 0x00000022261d7220 */ /* 0x040fe20000400000 */
[----:B------:R-:W-:Y:S01]  /*8610*/  F2FP.SATFINITE.E4M3.F32.PACK_AB_MERGE_C R10, R11, R10, RZ ;  /* 0x0000000a0b0a723e */ /* 0x000fe200048070ff */
[--C-:B------:R-:W-:Y:S02]  /*8620*/  HADD2.F32 R40, -RZ, R65.reuse.H0_H0 ;  /* 0x20000041ff287230 */ /* 0x100fe40000004100 */
[C---:B------:R-:W-:Y:S01]  /*8630*/  FMUL R14, R38.reuse, R14 ;  /* 0x0000000e260e7220 */ /* 0x040fe20000400000 */
[----:B------:R-:W-:Y:S02]  /*8640*/  HADD2.F32 R48, -RZ, R48.H1_H1 ;  /* 0x30000030ff307230 */ /* 0x000fe40000004100 */
[C---:B------:R-:W-:Y:S01]  /*8650*/  FMUL R15, R38.reuse, R15 ;  /* 0x0000000f260f7220 */ /* 0x040fe20000400000 */
[--C-:B------:R-:W-:Y:S02]  /*8660*/  HADD2.F32 R51, -RZ, R52.reuse.H0_H0 ;  /* 0x20000034ff337230 */ /* 0x100fe40000004100 */
[C---:B------:R-:W-:Y:S01]  /*8670*/  FFMA R14, R39.reuse, R47, R14 ;  /* 0x0000002f270e7223 */ /* 0x040fe2000000000e */
[----:B------:R-:W-:Y:S02]  /*8680*/  HADD2.F32 R65, -RZ, R65.H1_H1 ;  /* 0x30000041ff417230 */ /* 0x000fe40000004100 */
[C---:B------:R-:W-:Y:S01]  /*8690*/  FFMA R15, R39.reuse, R48, R15 ;  /* 0x00000030270f7223 */ /* 0x040fe2000000000f */
[C---:B------:R-:W-:Y:S01]  /*86a0*/  FFMA R16, R39.reuse, R49, R16 ;  /* 0x0000003127107223 */ /* 0x040fe20000000010 */
[C---:B------:R-:W-:Y:S01]  /*86b0*/  FFMA R17, R39.reuse, R50, R17 ;  /* 0x0000003227117223 */ /* 0x040fe20000000011 */
[----:B------:R-:W-:Y:S02]  /*86c0*/  HADD2.F32 R52, -RZ, R52.H1_H1 ;  /* 0x30000034ff347230 */ /* 0x000fe40000004100 */
[C---:B------:R-:W-:Y:S01]  /*86d0*/  FMUL R18, R38.reuse, R18 ;  /* 0x0000001226127220 */ /* 0x040fe20000400000 */
[C---:B------:R-:W-:Y:S01]  /*86e0*/  FMUL R19, R38.reuse, R19 ;  /* 0x0000001326137220 */ /* 0x040fe20000400000 */
[--C-:B------:R-:W-:Y:S02]  /*86f0*/  HADD2.F32 R55, -RZ, R56.reuse.H0_H0 ;  /* 0x20000038ff377230 */ /* 0x100fe40000004100 */
[C---:B------:R-:W-:Y:S01]  /*8700*/  FMUL R3, R38.reuse, R22 ;  /* 0x0000001626037220 */ /* 0x040fe20000400000 */
[C---:B------:R-:W-:Y:S01]  /*8710*/  FFMA R18, R39.reuse, R51, R18 ;  /* 0x0000003327127223 */ /* 0x040fe20000000012 */
[----:B------:R-:W-:Y:S02]  /*8720*/  HADD2.F32 R56, -RZ, R56.H1_H1 ;  /* 0x30000038ff387230 */ /* 0x000fe40000004100 */
[C---:B------:R-:W-:Y:S01]  /*8730*/  FFMA R19, R39.reuse, R52, R19 ;  /* 0x0000003427137223 */ /* 0x040fe20000000013 */
[C---:B------:R-:W-:Y:S01]  /*8740*/  FMUL R6, R38.reuse, R23 ;  /* 0x0000001726067220 */ /* 0x040fe20000400000 */
[C---:B------:R-:W-:Y:S01]  /*8750*/  FFMA R0, R39.reuse, R53, R0 ;  /* 0x0000003527007223 */ /* 0x040fe20000000000 */
[C---:B------:R-:W-:Y:S01]  /*8760*/  FFMA R2, R39.reuse, R54, R2 ;  /* 0x0000003627027223 */ /* 0x040fe20000000002 */
[--C-:B------:R-:W-:Y:S02]  /*8770*/  HADD2.F32 R59, -RZ, R60.reuse.H0_H0 ;  /* 0x2000003cff3b7230 */ /* 0x100fe40000004100 */
[C---:B------:R-:W-:Y:S01]  /*8780*/  FFMA R3, R39.reuse, R55, R3 ;  /* 0x0000003727037223 */ /* 0x040fe20000000003 */
[----:B------:R-:W-:Y:S02]  /*8790*/  HADD2.F32 R60, -RZ, R60.H1_H1 ;  /* 0x3000003cff3c7230 */ /* 0x000fe40000004100 */
[C---:B------:R-:W-:Y:S01]  /*87a0*/  FMUL R21, R38.reuse, R26 ;  /* 0x0000001a26157220 */ /* 0x040fe20000400000 */
[C---:B------:R-:W-:Y:S01]  /*87b0*/  FMUL R22, R38.reuse, R27 ;  /* 0x0000001b26167220 */ /* 0x040fe20000400000 */
[C---:B------:R-:W-:Y:S01]  /*87c0*/  FFMA R6, R39.reuse, R56, R6 ;  /* 0x0000003827067223 */ /* 0x040fe20000000006 */
[C---:B------:R-:W-:Y:S01]  /*87d0*/  FFMA R7, R39.reuse, R57, R7 ;  /* 0x0000003927077223 */ /* 0x040fe20000000007 */
[C---:B------:R-:W-:Y:S01]  /*87e0*/  FMUL R23, R38.reuse, R28 ;  /* 0x0000001c26177220 */ /* 0x040fe20000400000 */
[C---:B------:R-:W-:Y:S01]  /*87f0*/  FFMA R20, R39.reuse, R58, R20 ;  /* 0x0000003a27147223 */ /* 0x040fe20000000014 */
[--C-:B------:R-:W-:Y:S02]  /*8800*/  HADD2.F32 R63, -RZ, R64.reuse.H0_H0 ;  /* 0x20000040ff3f7230 */ /* 0x100fe40000004100 */
[C---:B------:R-:W-:Y:S01]  /*8810*/  FFMA R21, R39.reuse, R59, R21 ;  /* 0x0000003b27157223 */ /* 0x040fe20000000015 */
[----:B------:R-:W-:Y:S02]  /*8820*/  HADD2.F32 R64, -RZ, R64.H1_H1 ;  /* 0x30000040ff407230 */ /* 0x000fe40000004100 */
[C---:B------:R-:W-:Y:S01]  /*8830*/  FFMA R22, R39.reuse, R60, R22 ;  /* 0x0000003c27167223 */ /* 0x040fe20000000016 */
[C---:B------:R-:W-:Y:S01]  /*8840*/  FMUL R26, R38.reuse, R31 ;  /* 0x0000001f261a7220 */ /* 0x040fe20000400000 */
[C---:B------:R-:W-:Y:S01]  /*8850*/  FMUL R27, R38.reuse, R32 ;  /* 0x00000020261b7220 */ /* 0x040fe20000400000 */
[C---:B------:R-:W-:Y:S01]  /*8860*/  FFMA R23, R39.reuse, R61, R23 ;  /* 0x0000003d27177223 */ /* 0x040fe20000000017 */
[----:B------:R-:W-:Y:S01]  /*8870*/  FMUL R28, R38, R33 ;  /* 0x00000021261c7220 */ /* 0x000fe20000400000 */
[C---:B------:R-:W-:Y:S01]  /*8880*/  FFMA R24, R39.reuse, R62, R24 ;  /* 0x0000003e27187223 */ /* 0x040fe20000000018 */
[--C-:B------:R-:W-:Y:S02]  /*8890*/  HADD2.F32 R66, -RZ, R67.reuse.H0_H0 ;  /* 0x20000043ff427230 */ /* 0x100fe40000004100 */
[C---:B------:R-:W-:Y:S01]  /*88a0*/  FFMA R25, R39.reuse, R63, R25 ;  /* 0x0000003f27197223 */ /* 0x040fe20000000019 */
[----:B------:R-:W-:Y:S02]  /*88b0*/  HADD2.F32 R67, -RZ, R67.H1_H1 ;  /* 0x30000043ff437230 */ /* 0x000fe40000004100 */
[----:B------:R-:W-:Y:S01]  /*88c0*/  FFMA R26, R39, R64, R26 ;  /* 0x00000040271a7223 */ /* 0x000fe2000000001a */
[----:B------:R-:W-:Y:S01]  /*88d0*/  F2FP.SATFINITE.E4M3.F32.PACK_AB_MERGE_C R14, R15, R14, RZ ;  /* 0x0000000e0f0e723e */ /* 0x000fe200048070ff */
[----:B------:R-:W-:Y:S01]  /*88e0*/  FFMA R27, R39, R40, R27 ;  /* 0x00000028271b7223 */ /* 0x000fe2000000001b */
[----:B------:R-:W-:Y:S01]  /*88f0*/  F2FP.SATFINITE.E4M3.F32.PACK_AB_MERGE_C R18, R19, R18, RZ ;  /* 0x000000121312723e */ /* 0x000fe200048070ff */
[C---:B------:R-:W-:Y:S01]  /*8900*/  FFMA R28, R39.reuse, R65, R28 ;  /* 0x00000041271c7223 */ /* 0x040fe2000000001c */
[C---:B------:R-:W-:Y:S01]  /*8910*/  FFMA R29, R39.reuse, R66, R29 ;  /* 0x00000042271d7223 */ /* 0x040fe2000000001d */
[----:B------:R-:W-:Y:S01]  /*8920*/  FFMA R30, R39, R67, R30 ;  /* 0x00000043271e7223 */ /* 0x000fe2000000001e */
[----:B------:R-:W-:Y:S02]  /*8930*/  F2FP.SATFINITE.E4M3.F32.PACK_AB_MERGE_C R32, R5, R4, R83 ;  /* 0x000000040520723e */ /* 0x000fe40004807053 */
[----:B------:R-:W-:Y:S02]  /*8940*/  F2FP.SATFINITE.E4M3.F32.PACK_AB_MERGE_C R33, R9, R8, R10 ;  /* 0x000000080921723e */ /* 0x000fe4000480700a */
[----:B------:R-:W-:Y:S02]  /*8950*/  F2FP.SATFINITE.E4M3.F32.PACK_AB_MERGE_C R34, R13, R12, R14 ;  /* 0x0000000c0d22723e */ /* 0x000fe4000480700e */
[----:B------:R-:W-:Y:S02]  /*8960*/  F2FP.SATFINITE.E4M3.F32.PACK_AB_MERGE_C R35, R17, R16, R18 ;  /* 0x000000101123723e */ /* 0x000fe40004807012 */
[----:B------:R-:W-:Y:S02]  /*8970*/  F2FP.SATFINITE.E4M3.F32.PACK_AB_MERGE_C R3, R6, R3, RZ ;  /* 0x000000030603723e */ /* 0x000fe400048070ff */
[----:B------:R-:W-:Y:S01]  /*8980*/  F2FP.SATFINITE.E4M3.F32.PACK_AB_MERGE_C R5, R22, R21, RZ ;  /* 0x000000151605723e */ /* 0x000fe200048070ff */
[----:B------:R1:W-:Y:S01]  /*8990*/  STS.128 [R75+UR43+0x1400], R32 ;  /* 0x001400204b007988 */ /* 0x0003e20008000c2b */
[----:B------:R-:W-:Y:S02]  /*89a0*/  F2FP.SATFINITE.E4M3.F32.PACK_AB_MERGE_C R6, R26, R25, RZ ;  /* 0x000000191a06723e */ /* 0x000fe400048070ff */
[----:B------:R-:W-:Y:S02]  /*89b0*/  F2FP.SATFINITE.E4M3.F32.PACK_AB_MERGE_C R29, R30, R29, RZ ;  /* 0x0000001d1e1d723e */ /* 0x000fe400048070ff */
[----:B------:R-:W-:Y:S02]  /*89c0*/  F2FP.SATFINITE.E4M3.F32.PACK_AB_MERGE_C R5, R20, R7, R5 ;  /* 0x000000071405723e */ /* 0x000fe40004807005 */
[----:B------:R-:W-:Y:S02]  /*89d0*/  F2FP.SATFINITE.E4M3.F32.PACK_AB_MERGE_C R4, R2, R0, R3 ;  /* 0x000000000204723e */ /* 0x000fe40004807003 */
[----:B------:R-:W-:Y:S02]  /*89e0*/  F2FP.SATFINITE.E4M3.F32.PACK_AB_MERGE_C R6, R24, R23, R6 ;  /* 0x000000171806723e */ /* 0x000fe40004807006 */
[----:B------:R-:W-:Y:S05]  /*89f0*/  F2FP.SATFINITE.E4M3.F32.PACK_AB_MERGE_C R7, R28, R27, R29 ;  /* 0x0000001b1c07723e */ /* 0x000fea000480701d */
[----:B------:R1:W-:Y:S01]  /*8a00*/  STS.128 [R74+0x1010], R4 ;  /* 0x001010044a007388 */ /* 0x0003e20000000c00 */
[----:B------:R-:W-:Y:S01]  /*8a10*/  @!PT LDS RZ, [RZ] ;  /* 0x00000000fffff984 */ /* 0x000fe20000000800 */
[----:B------:R-:W-:Y:S01]  /*8a20*/  @!PT LDS RZ, [RZ] ;  /* 0x00000000fffff984 */ /* 0x000fe20000000800 */
[----:B------:R-:W-:Y:S01]  /*8a30*/  @!PT LDS RZ, [RZ] ;  /* 0x00000000fffff984 */ /* 0x000fe20000000800 */
[----:B------:R-:W-:Y:S01]  /*8a40*/  @!PT LDS RZ, [RZ] ;  /* 0x00000000fffff984 */ /* 0x000fe20000000800 */
[----:B------:R2:W-:Y:S07]  /*8a50*/  MEMBAR.ALL.CTA ;  /* 0x0000000000007992 */ /* 0x0005ee0000008000 */
[----:B--2---:R-:W2:Y:S02]  /*8a60*/  FENCE.VIEW.ASYNC.S ;  /* 0x00000000000073c6 */ /* 0x004ea40000000000 */
[----:B--2---:R-:W-:Y:S06]  /*8a70*/  BAR.SYNC.DEFER_BLOCKING 0x1, 0x80 ;  /* 0x0042000000007b1d */ /* 0x004fec0000010000 */
[----:B------:R-:W-:Y:S05]  /*8a80*/  @P0 BRA `(.L_x_136) ;  /* 0x0000000000880947 */ /* 0x000fea0003800000 */
[----:B------:R-:W2:Y:S01]  /*8a90*/  LDCU.128 UR12, c[0x0][0xb90] ;  /* 0x00017200ff0c77ac */ /* 0x000ea20008000c00 */
[----:B------:R-:W3:Y:S01]  /*8aa0*/  LDCU UR18, c[0x0][0xba0] ;  /* 0x00017400ff1277ac */ /* 0x000ee20008000800 */
[----:B------:R-:W-:Y:S02]  /*8ab0*/  USHF.L.U32 UR10, UR44, 0x6, URZ ;  /* 0x000000062c0a7899 */ /* 0x000fe400080006ff */
[----:B------:R-:W-:Y:S02]  /*8ac0*/  UISETP.NE.AND UP0, UPT, UR60, 0x1, UPT ;  /* 0x000000013c00788c */ /* 0x000fe4000bf05270 */
[----:B------:R-:W-:Y:S01]  /*8ad0*/  UIMAD.WIDE.U32 UR4, UR10, UR61, URZ ;  /* 0x0000003d0a0472a5 */ /* 0x000fe2000f8e00ff */
[----:B------:R-:W4:Y:S01]  /*8ae0*/  LDCU.64 UR16, c[0x0][0x348] ;  /* 0x00006900ff1077ac */ /* 0x000f220008000a00 */
[----:B------:R-:W-:Y:S02]  /*8af0*/  UIADD3 UR8, UPT, UPT, UR43, 0x1400, URZ ;  /* 0x000014002b087890 */ /* 0x000fe4000fffe0ff */
[----:B--2---:R-:W-:Y:S02]  /*8b00*/  UISETP.NE.AND UP1, UPT, UR14, 0x1, UPT ;  /* 0x000000010e00788c */ /* 0x004fe4000bf25270 */
[----:B------:R-:W-:Y:S02]  /*8b10*/  USHF.L.U32 UR9, UR45, 0x6, URZ ;  /* 0x000000062d097899 */ /* 0x000fe400080006ff */
[----:B------:R-:W-:Y:S01]  /*8b20*/  MOV R82, UR8 ;  /* 0x0000000800527c02 */ /* 0x000fe20008000f00 */
[----:B------:R-:W-:Y:S02]  /*8b30*/  UMOV UR4, UR5 ;  /* 0x0000000500047c82 */ /* 0x000fe40008000000 */
[----:B------:R-:W-:Y:S01]  /*8b40*/  USHF.R.U32.HI UR4, URZ, UR62, UR4 ;  /* 0x0000003eff047299 */ /* 0x000fe20008011604 */
[----:B------:R-:W-:Y:S03]  /*8b50*/  R2UR UR8, R82 ;  /* 0x00000000520872ca */ /* 0x000fe600000e0000 */
[----:B------:R-:W-:Y:S02]  /*8b60*/  USEL UR11, UR10, UR4, !UP0 ;  /* 0x000000040a0b7287 */ /* 0x000fe4000c000000 */
[----:B------:R-:W-:Y:S02]  /*8b70*/  UISETP.NE.AND UP0, UPT, UR63, 0x1, UPT ;  /* 0x000000013f00788c */ /* 0x000fe4000bf05270 */
[----:B------:R-:W-:Y:S07]  /*8b80*/  UIMAD.WIDE.U32 UR4, UR11, UR12, URZ ;  /* 0x0000000c0b0472a5 */ /* 0x000fee000f8e00ff */
[----:B------:R-:W-:Y:S02]  /*8b90*/  UMOV UR4, UR5 ;  /* 0x0000000500047c82 */ /* 0x000fe40008000000 */
[----:B------:R-:W-:Y:S04]  /*8ba0*/  USHF.R.U32.HI UR4, URZ, UR13, UR4 ;  /* 0x0000000dff047299 */ /* 0x000fe80008011604 */
[----:B------:R-:W-:Y:S02]  /*8bb0*/  USEL UR12, UR11, UR4, !UP0 ;  /* 0x000000040b0c7287 */ /* 0x000fe4000c000000 */
[----:B----4-:R-:W-:Y:S02]  /*8bc0*/  UIADD3 UR4, UP0, UPT, UR16, 0x780, URZ ;  /* 0x0000078010047890 */ /* 0x010fe4000ff1e0ff */
[----:B------:R-:W-:Y:S07]  /*8bd0*/  UIMAD.WIDE.U32 UR6, UR12, UR15, URZ ;  /* 0x0000000f0c0672a5 */ /* 0x000fee000f8e00ff */
[----:B------:R-:W-:Y:S01]  /*8be0*/  UMOV UR5, UR7 ;  /* 0x0000000700057c82 */ /* 0x000fe20008000000 */
[----:B------:R-:W-:Y:S02]  /*8bf0*/  UIADD3 UR7, UPT, UPT, -UR11, URZ, URZ ;  /* 0x000000ff0b077290 */ /* 0x000fe4000fffe1ff */
[----:B---3--:R-:W-:Y:S02]  /*8c00*/  USHF.R.U32.HI UR5, URZ, UR18, UR5 ;  /* 0x00000012ff057299 */ /* 0x008fe40008011605 */
[----:B------:R-:W-:Y:S02]  /*8c10*/  UIMAD UR10, UR60, UR7, UR10 ;  /* 0x000000073c0a72a4 */ /* 0x000fe4000f8e020a */
[----:B------:R-:W-:Y:S02]  /*8c20*/  USEL UR13, UR12, UR5, !UP1 ;  /* 0x000000050c0d7287 */ /* 0x000fe4000c800000 */
[----:B------:R-:W-:Y:S02]  /*8c30*/  UIADD3 UR5, UPT, UPT, -UR12, URZ, URZ ;  /* 0x000000ff0c057290 */ /* 0x000fe4000fffe1ff */
[----:B------:R-:W-:Y:S02]  /*8c40*/  UIADD3 UR6, UPT, UPT, -UR13, URZ, URZ ;  /* 0x000000ff0d067290 */ /* 0x000fe4000fffe1ff */
[----:B------:R-:W-:Y:S02]  /*8c50*/  UIMAD UR11, UR63, UR5, UR11 ;  /* 0x000000053f0b72a4 */ /* 0x000fe4000f8e020b */
[----:B------:R-:W-:Y:S02]  /*8c60*/  UIMAD UR12, UR14, UR6, UR12 ;  /* 0x000000060e0c72a4 */ /* 0x000fe4000f8e020c */
[----:B------:R-:W-:Y:S09]  /*8c70*/  UIADD3.X UR5, UPT, UPT, URZ, UR17, URZ, UP0, !UPT ;  /* 0x00000011ff057290 */ /* 0x000ff200087fe4ff */
[----:B------:R2:W-:Y:S01]  /*8c80*/  UTMASTG.5D.IM2COL [UR8], [UR4] ;  /* 0x00000008040073b5 */ /* 0x0005e20008060000 */
[----:B------:R0:W-:Y:S01]  /*8c90*/  UTMACMDFLUSH ;  /* 0x00000000000079b7 */ /* 0x0001e20000000000 */
[----:B--2---:R-:W-:Y:S04]  /*8ca0*/  DEPBAR.LE SB0, 0x0 ;  /* 0x000080000000791a */ /* 0x004fe80000000000 */
.L_x_136:
[----:B------:R-:W-:Y:S05]  /*8cb0*/  BSYNC.RECONVERGENT B0 ;  /* 0x0000000000007941 */ /* 0x000fea0003800200 */
.L_x_135:
[----:B------:R-:W-:Y:S01]  /*8cc0*/  R2UR UR5, R68 ;  /* 0x00000000440572ca */ /* 0x000fe200000e0000 */
[----:B------:R-:W-:Y:S01]  /*8cd0*/  BAR.SYNC.DEFER_BLOCKING 0x1, 0x80 ;  /* 0x0042000000007b1d */ /* 0x000fe20000010000 */
[----:B------:R-:W-:Y:S01]  /*8ce0*/  R2UR UR4, R69 ;  /* 0x00000000450472ca */ /* 0x000fe200000e0000 */
[----:B------:R-:W-:Y:S01]  /*8cf0*/  UISETP.NE.AND UP0, UPT, UR46, URZ, UPT ;  /* 0x000000ff2e00728c */ /* 0x000fe2000bf05270 */
[----:B------:R-:W-:Y:S01]  /*8d00*/  ISETP.NE.AND P0, PT, R36, 0x2, PT ;  /* 0x000000022400780c */ /* 0x000fe20003f05270 */
[----:B------:R-:W-:Y:S01]  /*8d10*/  IMAD.MOV.U32 R16, RZ, RZ, R81 ;  /* 0x000000ffff107224 */ /* 0x000fe200078e0051 */
[----:B------:R-:W-:Y:S02]  /*8d20*/  LOP3.LUT R72, R72, 0x1, RZ, 0x3c, !PT ;  /* 0x0000000148487812 */ /* 0x000fe400078e3cff */
[----:B------:R-:W-:Y:S02]  /*8d30*/  SEL R0, RZ, 0x1, P0 ;  /* 0x00000001ff007807 */ /* 0x000fe40000000000 */
[----:B------:R-:W-:Y:S02]  /*8d40*/  SEL R36, R36, RZ, P0 ;  /* 0x000000ff24247207 */ /* 0x000fe40000000000 */
[----:B------:R-:W-:Y:S01]  /*8d50*/  LOP3.LUT R73, R73, R0, RZ, 0x3c, !PT ;  /* 0x0000000049497212 */ /* 0x000fe200078e3cff */
[----:B------:R-:W-:Y:S02]  /*8d60*/  UIADD3 UR45, UPT, UPT, UR36, UR5, URZ ;  /* 0x00000005242d7290 */ /* 0x000fe4000fffe0ff */
[----:B------:R-:W-:Y:S01]  /*8d70*/  UIADD3 UR44, UPT, UPT, UR37, UR4, URZ ;  /* 0x00000004252c7290 */ /* 0x000fe2000fffe0ff */
[----:B------:R-:W-:Y:S11]  /*8d80*/  BRA.U UP0, `(.L_x_137) ;  /* 0xffffffe100ec7547 */ /* 0x000ff6000b83ffff */
[----:B------:R-:W-:Y:S05]  /*8d90*/  EXIT ;  /* 0x000000000000794d */ /* 0x000fea0003800000 */
.L_x_20:
[----:B------:R-:W-:Y:S07]  /*8da0*/  MOV R0, UR9 ;  /* 0x0000000900007c02 */ /* 0x000fee0008000f00 */
.L_x_138:
[----:B--2---:R2:W3:Y:S02]  /*8db0*/  SYNCS.PHASECHK.TRANS64.TRYWAIT P0, [R0+URZ+0x1b0], R4 ;  /* 0x0001b004000075a7 */ /* 0x0044e400080011ff */
[----:B---3--:R-:W-:Y:S05]  /*8dc0*/  @!P0 NANOSLEEP.SYNCS 0x989680 ;  /* 0x009896800000895d */ /* 0x008fea0003900000 */
[----:B------:R-:W3:Y:S02]  /*8dd0*/  @!P0 SYNCS.PHASECHK.TRANS64 P0, [R0+URZ+0x1b0], R4 ;  /* 0x0001b004000085a7 */ /* 0x000ee400080010ff */
[----:B---3--:R-:W-:Y:S05]  /*8de0*/  @!P0 BRA `(.L_x_138) ;  /* 0xfffffffc00f08947 */ /* 0x008fea000383ffff */
[----:B------:R-:W-:Y:S05]  /*8df0*/  BRA `(.L_x_19) ;  /* 0xffffff9000287947 */ /* 0x000fea000383ffff */
.L_x_26:
[----:B------:R-:W-:Y:S07]  /*8e00*/  MOV R0, UR9 ;  /* 0x0000000900007c02 */ /* 0x000fee0008000f00 */
.L_x_139:
[----:B--2---:R2:W4:Y:S02]  /*8e10*/  SYNCS.PHASECHK.TRANS64.TRYWAIT P0, [R0+URZ+0x1b0], R4 ;  /* 0x0001b004000075a7 */ /* 0x00452400080011ff */
[----:B----4-:R-:W-:Y:S05]  /*8e20*/  @!P0 NANOSLEEP.SYNCS 0x989680 ;  /* 0x009896800000895d */ /* 0x010fea0003900000 */
[----:B------:R-:W4:Y:S02]  /*8e30*/  @!P0 SYNCS.PHASECHK.TRANS64 P0, [R0+URZ+0x1b0], R4 ;  /* 0x0001b004000085a7 */ /* 0x000f2400080010ff */
[----:B----4-:R-:W-:Y:S05]  /*8e40*/  @!P0 BRA `(.L_x_139) ;  /* 0xfffffffc00f08947 */ /* 0x010fea000383ffff */
[----:B------:R-:W-:Y:S05]  /*8e50*/  BRA `(.L_x_25) ;  /* 0xffffff9400b47947 */ /* 0x000fea000383ffff */
.L_x_30:
[----:B-1----:R-:W-:-:S07]  /*8e60*/  MOV R0, UR36 ;  /* 0x0000002400007c02 */ /* 0x002fce0008000f00 */
.L_x_140:
[----:B-1----:R1:W2:Y:S02]  /*8e70*/  SYNCS.PHASECHK.TRANS64.TRYWAIT P0, [R0+URZ+0x380], R3 ;  /* 0x00038003000075a7 */ /* 0x0022a400080011ff */
[----:B--2---:R-:W-:Y:S05]  /*8e80*/  @!P0 NANOSLEEP.SYNCS 0x989680 ;  /* 0x009896800000895d */ /* 0x004fea0003900000 */
[----:B------:R-:W2:Y:S02]  /*8e90*/  @!P0 SYNCS.PHASECHK.TRANS64 P0, [R0+URZ+0x380], R3 ;  /* 0x00038003000085a7 */ /* 0x000ea400080010ff */
[----:B--2---:R-:W-:Y:S05]  /*8ea0*/  @!P0 BRA `(.L_x_140) ;  /* 0xfffffffc00f08947 */ /* 0x004fea000383ffff */
[----:B------:R-:W-:Y:S05]  /*8eb0*/  BRA `(.L_x_141) ;  /* 0xffffff9800807947 */ /* 0x000fea000383ffff */
.L_x_34:
[----:B------:R-:W-:-:S07]  /*8ec0*/  MOV R0, UR4 ;  /* 0x0000000400007c02 */ /* 0x000fce0008000f00 */
.L_x_142:
[----:B-1----:R1:W2:Y:S02]  /*8ed0*/  SYNCS.PHASECHK.TRANS64.TRYWAIT P0, [R0+URZ], R2 ;  /* 0x00000002000075a7 */ /* 0x0022a400080011ff */
[----:B--2---:R-:W-:Y:S05]  /*8ee0*/  @!P0 NANOSLEEP.SYNCS 0x989680 ;  /* 0x009896800000895d */ /* 0x004fea0003900000 */
[----:B------:R-:W2:Y:S02]  /*8ef0*/  @!P0 SYNCS.PHASECHK.TRANS64 P0, [R0+URZ], R2 ;  /* 0x00000002000085a7 */ /* 0x000ea400080010ff */
[----:B--2---:R-:W-:Y:S05]  /*8f00*/  @!P0 BRA `(.L_x_142) ;  /* 0xfffffffc00f08947 */ /* 0x004fea000383ffff */
[----:B------:R-:W-:Y:S05]  /*8f10*/  BRA `(.L_x_143) ;  /* 0xffffffa000187947 */ /* 0x000fea000383ffff */
.L_x_35:
[----:B------:R-:W-:-:S07]  /*8f20*/  MOV R0, UR5 ;  /* 0x0000000500007c02 */ /* 0x000fce0008000f00 */
.L_x_144:
[----:B-1----:R1:W2:Y:S02]  /*8f30*/  SYNCS.PHASECHK.TRANS64.TRYWAIT P0, [R0+URZ], R2 ;  /* 0x00000002000075a7 */ /* 0x0022a400080011ff */
[----:B--2---:R-:W-:Y:S05]  /*8f40*/  @!P0 NANOSLEEP.SYNCS 0x989680 ;  /* 0x009896800000895d */ /* 0x004fea0003900000 */
[----:B------:R-:W2:Y:S02]  /*8f50*/  @!P0 SYNCS.PHASECHK.TRANS64 P0, [R0+URZ], R2 ;  /* 0x00000002000085a7 */ /* 0x000ea400080010ff */
[----:B--2---:R-:W-:Y:S05]  /*8f60*/  @!P0 BRA `(.L_x_144) ;  /* 0xfffffffc00f08947 */ /* 0x004fea000383ffff */
[----:B------:R-:W-:Y:S05]  /*8f70*/  BRA `(.L_x_145) ;  /* 0xffffffa000287947 */ /* 0x000fea000383ffff */
.L_x_36:
[----:B------:R-:W-:-:S07]  /*8f80*/  MOV R0, UR5 ;  /* 0x0000000500007c02 */ /* 0x000fce0008000f00 */
.L_x_146:
[----:B-1----:R1:W2:Y:S02]  /*8f90*/  SYNCS.PHASECHK.TRANS64.TRYWAIT P0, [R0+URZ], R2 ;  /* 0x00000002000075a7 */ /* 0x0022a400080011ff */
[----:B--2---:R-:W-:Y:S05]  /*8fa0*/  @!P0 NANOSLEEP.SYNCS 0x989680 ;  /* 0x009896800000895d */ /* 0x004fea0003900000 */
[----:B------:R-:W2:Y:S02]  /*8fb0*/  @!P0 SYNCS.PHASECHK.TRANS64 P0, [R0+URZ], R2 ;  /* 0x00000002000085a7 */ /* 0x000ea400080010ff */
[----:B--2---:R-:W-:Y:S05]  /*8fc0*/  @!P0 BRA `(.L_x_146) ;  /* 0xfffffffc00f08947 */ /* 0x004fea000383ffff */
[----:B------:R-:W-:Y:S05]  /*8fd0*/  BRA `(.L_x_147) ;  /* 0xffffffa000387947 */ /* 0x000fea000383ffff */
.L_x_37:
[----:B------:R-:W-:-:S07]  /*8fe0*/  MOV R0, UR5 ;  /* 0x0000000500007c02 */ /* 0x000fce0008000f00 */
.L_x_148:
[----:B-1----:R1:W2:Y:S02]  /*8ff0*/  SYNCS.PHASECHK.TRANS64.TRYWAIT P0, [R0+URZ], R2 ;  /* 0x00000002000075a7 */ /* 0x0022a400080011ff */
[----:B--2---:R-:W-:Y:S05]  /*9000*/  @!P0 NANOSLEEP.SYNCS 0x989680 ;  /* 0x009896800000895d */ /* 0x004fea0003900000 */
[----:B------:R-:W2:Y:S02]  /*9010*/  @!P0 SYNCS.PHASECHK.TRANS64 P0, [R0+URZ], R2 ;  /* 0x00000002000085a7 */ /* 0x000ea400080010ff */
[----:B--2---:R-:W-:Y:S05]  /*9020*/  @!P0 BRA `(.L_x_148) ;  /* 0xfffffffc00f08947 */ /* 0x004fea000383ffff */
[----:B------:R-:W-:Y:S05]  /*9030*/  BRA `(.L_x_149) ;  /* 0xffffffa000487947 */ /* 0x000fea000383ffff */
.L_x_38:
[----:B------:R-:W-:-:S07]  /*9040*/  MOV R0, UR5 ;  /* 0x0000000500007c02 */ /* 0x000fce0008000f00 */
.L_x_150:
[----:B-1----:R1:W2:Y:S02]  /*9050*/  SYNCS.PHASECHK.TRANS64.TRYWAIT P0, [R0+URZ], R2 ;  /* 0x00000002000075a7 */ /* 0x0022a400080011ff */
[----:B--2---:R-:W-:Y:S05]  /*9060*/  @!P0 NANOSLEEP.SYNCS 0x989680 ;  /* 0x009896800000895d */ /* 0x004fea0003900000 */
[----:B------:R-:W2:Y:S02]  /*9070*/  @!P0 SYNCS.PHASECHK.TRANS64 P0, [R0+URZ], R2 ;  /* 0x00000002000085a7 */ /* 0x000ea400080010ff */
[----:B--2---:R-:W-:Y:S05]  /*9080*/  @!P0 BRA `(.L_x_150) ;  /* 0xfffffffc00f08947 */ /* 0x004fea000383ffff */
[----:B------:R-:W-:Y:S05]  /*9090*/  BRA `(.L_x_151) ;  /* 0xffffffa000587947 */ /* 0x000fea000383ffff */
.L_x_39:
[----:B------:R-:W-:-:S07]  /*90a0*/  MOV R0, UR5 ;  /* 0x0000000500007c02 */ /* 0x000fce0008000f00 */
.L_x_152:
[----:B-1----:R1:W2:Y:S02]  /*90b0*/  SYNCS.PHASECHK.TRANS64.TRYWAIT P0, [R0+URZ], R2 ;  /* 0x00000002000075a7 */ /* 0x0022a400080011ff */
[----:B--2---:R-:W-:Y:S05]  /*90c0*/  @!P0 NANOSLEEP.SYNCS 0x989680 ;  /* 0x009896800000895d */ /* 0x004fea0003900000 */
[----:B------:R-:W2:Y:S02]  /*90d0*/  @!P0 SYNCS.PHASECHK.TRANS64 P0, [R0+URZ], R2 ;  /* 0x00000002000085a7 */ /* 0x000ea400080010ff */
[----:B--2---:R-:W-:Y:S05]  /*90e0*/  @!P0 BRA `(.L_x_152) ;  /* 0xfffffffc00f08947 */ /* 0x004fea000383ffff */
[----:B------:R-:W-:Y:S05]  /*90f0*/  BRA `(.L_x_153) ;  /* 0xffffffa000687947 */ /* 0x000fea000383ffff */
.L_x_40:
[----:B------:R-:W-:-:S07]  /*9100*/  MOV R0, UR5 ;  /* 0x0000000500007c02 */ /* 0x000fce0008000f00 */
.L_x_154:
[----:B-1----:R1:W2:Y:S02]  /*9110*/  SYNCS.PHASECHK.TRANS64.TRYWAIT P0, [R0+URZ], R2 ;  /* 0x00000002000075a7 */ /* 0x0022a400080011ff */
[----:B--2---:R-:W-:Y:S05]  /*9120*/  @!P0 NANOSLEEP.SYNCS 0x989680 ;  /* 0x009896800000895d */ /* 0x004fea0003900000 */
[----:B------:R-:W2:Y:S02]  /*9130*/  @!P0 SYNCS.PHASECHK.TRANS64 P0, [R0+URZ], R2 ;  /* 0x00000002000085a7 */ /* 0x000ea400080010ff */
[----:B--2---:R-:W-:Y:S05]  /*9140*/  @!P0 BRA `(.L_x_154) ;  /* 0xfffffffc00f08947 */ /* 0x004fea000383ffff */
[----:B------:R-:W-:Y:S05]  /*9150*/  BRA `(.L_x_155) ;  /* 0xffffffa000787947 */ /* 0x000fea000383ffff */
.L_x_41:
[----:B------:R-:W-:-:S07]  /*9160*/  MOV R0, UR5 ;  /* 0x0000000500007c02 */ /* 0x000fce0008000f00 */
.L_x_156:
[----:B-1----:R1:W2:Y:S02]  /*9170*/  SYNCS.PHASECHK.TRANS64.TRYWAIT P0, [R0+URZ], R2 ;  /* 0x00000002000075a7 */ /* 0x0022a400080011ff */
[----:B--2---:R-:W-:Y:S05]  /*9180*/  @!P0 NANOSLEEP.SYNCS 0x989680 ;  /* 0x009896800000895d */ /* 0x004fea0003900000 */
[----:B------:R-:W2:Y:S02]  /*9190*/  @!P0 SYNCS.PHASECHK.TRANS64 P0, [R0+URZ], R2 ;  /* 0x00000002000085a7 */ /* 0x000ea400080010ff */
[----:B--2---:R-:W-:Y:S05]  /*91a0*/  @!P0 BRA `(.L_x_156) ;  /* 0xfffffffc00f08947 */ /* 0x004fea000383ffff */
[----:B------:R-:W-:Y:S05]  /*91b0*/  BRA `(.L_x_157) ;  /* 0xffffffa000887947 */ /* 0x000fea000383ffff */
.L_x_42:
[----:B------:R-:W-:-:S07]  /*91c0*/  MOV R0, UR5 ;  /* 0x0000000500007c02 */ /* 0x000fce0008000f00 */
.L_x_158:
[----:B-1----:R1:W2:Y:S02]  /*91d0*/  SYNCS.PHASECHK.TRANS64.TRYWAIT P0, [R0+URZ], R2 ;  /* 0x00000002000075a7 */ /* 0x0022a400080011ff */
[----:B--2---:R-:W-:Y:S05]  /*91e0*/  @!P0 NANOSLEEP.SYNCS 0x989680 ;  /* 0x009896800000895d */ /* 0x004fea0003900000 */
[----:B------:R-:W2:Y:S02]  /*91f0*/  @!P0 SYNCS.PHASECHK.TRANS64 P0, [R0+URZ], R2 ;  /* 0x00000002000085a7 */ /* 0x000ea400080010ff */
[----:B--2---:R-:W-:Y:S05]  /*9200*/  @!P0 BRA `(.L_x_158) ;  /* 0xfffffffc00f08947 */ /* 0x004fea000383ffff */
[----:B------:R-:W-:Y:S05]  /*9210*/  BRA `(.L_x_159) ;  /* 0xffffffa000987947 */ /* 0x000fea000383ffff */
.L_x_43:
[----:B------:R-:W-:-:S07]  /*9220*/  MOV R0, UR5 ;  /* 0x0000000500007c02 */ /* 0x000fce0008000f00 */
.L_x_160:
[----:B-1----:R1:W2:Y:S02]  /*9230*/  SYNCS.PHASECHK.TRANS64.TRYWAIT P0, [R0+URZ], R2 ;  /* 0x00000002000075a7 */ /* 0x0022a400080011ff */
[----:B--2---:R-:W-:Y:S05]  /*9240*/  @!P0 NANOSLEEP.SYNCS 0x989680 ;  /* 0x009896800000895d */ /* 0x004fea0003900000 */
[----:B------:R-:W2:Y:S02]  /*9250*/  @!P0 SYNCS.PHASECHK.TRANS64 P0, [R0+URZ], R2 ;  /* 0x00000002000085a7 */ /* 0x000ea400080010ff */
[----:B--2---:R-:W-:Y:S05]  /*9260*/  @!P0 BRA `(.L_x_160) ;  /* 0xfffffffc00f08947 */ /* 0x004fea000383ffff */
[----:B------:R-:W-:Y:S05]  /*9270*/  BRA `(.L_x_161) ;  /* 0xffffffa000a87947 */ /* 0x000fea000383ffff */
.L_x_44:
[----:B------:R-:W-:-:S07]  /*9280*/  MOV R0, UR5 ;  /* 0x0000000500007c02 */ /* 0x000fce0008000f00 */
.L_x_162:
[----:B-1----:R1:W2:Y:S02]  /*9290*/  SYNCS.PHASECHK.TRANS64.TRYWAIT P0, [R0+URZ], R2 ;  /* 0x00000002000075a7 */ /* 0x0022a400080011ff */
[----:B--2---:R-:W-:Y:S05]  /*92a0*/  @!P0 NANOSLEEP.SYNCS 0x989680 ;  /* 0x009896800000895d */ /* 0x004fea0003900000 */
[----:B------:R-:W2:Y:S02]  /*92b0*/  @!P0 SYNCS.PHASECHK.TRANS64 P0, [R0+URZ], R2 ;  /* 0x00000002000085a7 */ /* 0x000ea400080010ff */
[----:B--2---:R-:W-:Y:S05]  /*92c0*/  @!P0 BRA `(.L_x_162) ;  /* 0xfffffffc00f08947 */ /* 0x004fea000383ffff */
[----:B------:R-:W-:Y:S05]  /*92d0*/  BRA `(.L_x_163) ;  /* 0xffffffa000b87947 */ /* 0x000fea000383ffff */
.L_x_45:
[----:B------:R-:W-:-:S07]  /*92e0*/  MOV R0, UR5 ;  /* 0x0000000500007c02 */ /* 0x000fce0008000f00 */
.L_x_164:
[----:B-1----:R1:W2:Y:S02]  /*92f0*/  SYNCS.PHASECHK.TRANS64.TRYWAIT P0, [R0+URZ], R2 ;  /* 0x00000002000075a7 */ /* 0x0022a400080011ff */
[----:B--2---:R-:W-:Y:S05]  /*9300*/  @!P0 NANOSLEEP.SYNCS 0x989680 ;  /* 0x009896800000895d */ /* 0x004fea0003900000 */
[----:B------:R-:W2:Y:S02]  /*9310*/  @!P0 SYNCS.PHASECHK.TRANS64 P0, [R0+URZ], R2 ;  /* 0x00000002000085a7 */ /* 0x000ea400080010ff */
[----:B--2---:R-:W-:Y:S05]  /*9320*/  @!P0 BRA `(.L_x_164) ;  /* 0xfffffffc00f08947 */ /* 0x004fea000383ffff */
[----:B------:R-:W-:Y:S05]  /*9330*/  BRA `(.L_x_165) ;  /* 0xffffffa000c87947 */ /* 0x000fea000383ffff */
.L_x_46:
[----:B------:R-:W-:-:S07]  /*9340*/  MOV R0, UR5 ;  /* 0x0000000500007c02 */ /* 0x000fce0008000f00 */
.L_x_166:
[----:B-1----:R1:W2:Y:S02]  /*9350*/  SYNCS.PHASECHK.TRANS64.TRYWAIT P0, [R0+URZ], R2 ;  /* 0x00000002000075a7 */ /* 0x0022a400080011ff */
[----:B--2---:R-:W-:Y:S05]  /*9360*/  @!P0 NANOSLEEP.SYNCS 0x989680 ;  /* 0x009896800000895d */ /* 0x004fea0003900000 */
[----:B------:R-:W2:Y:S02]  /*9370*/  @!P0 SYNCS.PHASECHK.TRANS64 P0, [R0+URZ], R2 ;  /* 0x00000002000085a7 */ /* 0x000ea400080010ff */
[----:B--2---:R-:W-:Y:S05]  /*9380*/  @!P0 BRA `(.L_x_166) ;  /* 0xfffffffc00f08947 */ /* 0x004fea000383ffff */
[----:B------:R-:W-:Y:S05]  /*9390*/  BRA `(.L_x_167) ;  /* 0xffffffa000d87947 */ /* 0x000fea000383ffff */
.L_x_47:
[----:B------:R-:W-:-:S07]  /*93a0*/  MOV R0, UR5 ;  /* 0x0000000500007c02 */ /* 0x000fce0008000f00 */
.L_x_168:
[----:B-1----:R1:W2:Y:S02]  /*93b0*/  SYNCS.PHASECHK.TRANS64.TRYWAIT P0, [R0+URZ], R2 ;  /* 0x00000002000075a7 */ /* 0x0022a400080011ff */
[----:B--2---:R-:W-:Y:S05]  /*93c0*/  @!P0 NANOSLEEP.SYNCS 0x989680 ;  /* 0x009896800000895d */ /* 0x004fea0003900000 */
[----:B------:R-:W2:Y:S02]  /*93d0*/  @!P0 SYNCS.PHASECHK.TRANS64 P0, [R0+URZ], R2 ;  /* 0x00000002000085a7 */ /* 0x000ea400080010ff */
[----:B--2---:R-:W-:Y:S05]  /*93e0*/  @!P0 BRA `(.L_x_168) ;  /* 0xfffffffc00f08947 */ /* 0x004fea000383ffff */
[----:B------:R-:W-:Y:S05]  /*93f0*/  BRA `(.L_x_169) ;  /* 0xffffffa000e87947 */ /* 0x000fea000383ffff */
.L_x_48:
[----:B------:R-:W-:-:S07]  /*9400*/  MOV R0, UR5 ;  /* 0x0000000500007c02 */ /* 0x000fce0008000f00 */
.L_x_170:
[----:B-1----:R1:W2:Y:S02]  /*9410*/  SYNCS.PHASECHK.TRANS64.TRYWAIT P0, [R0+URZ], R2 ;  /* 0x00000002000075a7 */ /* 0x0022a400080011ff */
[----:B--2---:R-:W-:Y:S05]  /*9420*/  @!P0 NANOSLEEP.SYNCS 0x989680 ;  /* 0x009896800000895d */ /* 0x004fea0003900000 */
[----:B------:R-:W2:Y:S02]  /*9430*/  @!P0 SYNCS.PHASECHK.TRANS64 P0, [R0+URZ], R2 ;  /* 0x00000002000085a7 */ /* 0x000ea400080010ff */
[----:B--2---:R-:W-:Y:S05]  /*9440*/  @!P0 BRA `(.L_x_170) ;  /* 0xfffffffc00f08947 */ /* 0x004fea000383ffff */
[----:B------:R-:W-:Y:S05]  /*9450*/  BRA `(.L_x_171) ;  /* 0xffffffa000f87947 */ /* 0x000fea000383ffff */
.L_x_49:
[----:B------:R-:W-:-:S07]  /*9460*/  MOV R0, UR5 ;  /* 0x0000000500007c02 */ /* 0x000fce0008000f00 */
.L_x_172:
[----:B-1----:R1:W2:Y:S02]  /*9470*/  SYNCS.PHASECHK.TRANS64.TRYWAIT P0, [R0+URZ], R2 ;  /* 0x00000002000075a7 */ /* 0x0022a400080011ff */
[----:B--2---:R-:W-:Y:S05]  /*9480*/  @!P0 NANOSLEEP.SYNCS 0x989680 ;  /* 0x009896800000895d */ /* 0x004fea0003900000 */
[----:B------:R-:W2:Y:S02]  /*9490*/  @!P0 SYNCS.PHASECHK.TRANS64 P0, [R0+URZ], R2 ;  /* 0x00000002000085a7 */ /* 0x000ea400080010ff */
[----:B--2---:R-:W-:Y:S05]  /*94a0*/  @!P0 BRA `(.L_x_172) ;  /* 0xfffffffc00f08947 */ /* 0x004fea000383ffff */
[----:B------:R-:W-:Y:S05]  /*94b0*/  BRA `(.L_x_173) ;  /* 0xffffffa400087947 */ /* 0x000fea000383ffff */
.L_x_50:
[----:B------:R-:W-:-:S07]  /*94c0*/  MOV R0, UR5 ;  /* 0x0000000500007c02 */ /* 0x000fce0008000f00 */
.L_x_174:
[----:B-1----:R1:W2:Y:S02]  /*94d0*/  SYNCS.PHASECHK.TRANS64.TRYWAIT P0, [R0+URZ], R2 ;  /* 0x00000002000075a7 */ /* 0x0022a400080011ff */
[----:B--2---:R-:W-:Y:S05]  /*94e0*/  @!P0 NANOSLEEP.SYNCS 0x989680 ;  /* 0x009896800000895d */ /* 0x004fea0003900000 */
[----:B------:R-:W2:Y:S02]  /*94f0*/  @!P0 SYNCS.PHASECHK.TRANS64 P0, [R0+URZ], R2 ;  /* 0x00000002000085a7 */ /* 0x000ea400080010ff */
[----:B--2---:R-:W-:Y:S05]  /*9500*/  @!P0 BRA `(.L_x_174) ;  /* 0xfffffffc00f08947 */ /* 0x004fea000383ffff */
[----:B------:R-:W-:Y:S05]  /*9510*/  BRA `(.L_x_175) ;  /* 0xffffffa400187947 */ /* 0x000fea000383ffff */
.L_x_51:
[----:B------:R-:W-:-:S07]  /*9520*/  MOV R0, UR5 ;  /* 0x0000000500007c02 */ /* 0x000fce0008000f00 */
.L_x_176:
[----:B-1----:R1:W2:Y:S02]  /*9530*/  SYNCS.PHASECHK.TRANS64.TRYWAIT P0, [R0+URZ], R2 ;  /* 0x00000002000075a7 */ /* 0x0022a400080011ff */
[----:B--2---:R-:W-:Y:S05]  /*9540*/  @!P0 NANOSLEEP.SYNCS 0x989680 ;  /* 0x009896800000895d */ /* 0x004fea0003900000 */
[----:B------:R-:W2:Y:S02]  /*9550*/  @!P0 SYNCS.PHASECHK.TRANS64 P0, [R0+URZ], R2 ;  /* 0x00000002000085a7 */ /* 0x000ea400080010ff */
[----:B--2---:R-:W-:Y:S05]  /*9560*/  @!P0 BRA `(.L_x_176) ;  /* 0xfffffffc00f08947 */ /* 0x004fea000383ffff */
[----:B------:R-:W-:Y:S05]  /*9570*/  BRA `(.L_x_177) ;  /* 0xffffffa400287947 */ /* 0x000fea000383ffff */
.L_x_52:
[----:B------:R-:W-:-:S07]  /*9580*/  MOV R0, UR5 ;  /* 0x0000000500007c02 */ /* 0x000fce0008000f00 */
.L_x_178:
[----:B-1----:R1:W2:Y:S02]  /*9590*/  SYNCS.PHASECHK.TRANS64.TRYWAIT P0, [R0+URZ], R2 ;  /* 0x00000002000075a7 */ /* 0x0022a400080011ff */
[----:B--2---:R-:W-:Y:S05]  /*95a0*/  @!P0 NANOSLEEP.SYNCS 0x989680 ;  /* 0x009896800000895d */ /* 0x004fea0003900000 */
[----:B------:R-:W2:Y:S02]  /*95b0*/  @!P0 SYNCS.PHASECHK.TRANS64 P0, [R0+URZ], R2 ;  /* 0x00000002000085a7 */ /* 0x000ea400080010ff */
[----:B--2---:R-:W-:Y:S05]  /*95c0*/  @!P0 BRA `(.L_x_178) ;  /* 0xfffffffc00f08947 */ /* 0x004fea000383ffff */
[----:B------:R-:W-:Y:S05]  /*95d0*/  BRA `(.L_x_179) ;  /* 0xffffffa400387947 */ /* 0x000fea000383ffff */
.L_x_53:
[----:B------:R-:W-:-:S07]  /*95e0*/  MOV R0, UR5 ;  /* 0x0000000500007c02 */ /* 0x000fce0008000f00 */
.L_x_180:
[----:B-1----:R1:W2:Y:S02]  /*95f0*/  SYNCS.PHASECHK.TRANS64.TRYWAIT P0, [R0+URZ], R2 ;  /* 0x00000002000075a7 */ /* 0x0022a400080011ff */
[----:B--2---:R-:W-:Y:S05]  /*9600*/  @!P0 NANOSLEEP.SYNCS 0x989680 ;  /* 0x009896800000895d */ /* 0x004fea0003900000 */
[----:B------:R-:W2:Y:S02]  /*9610*/  @!P0 SYNCS.PHASECHK.TRANS64 P0, [R0+URZ], R2 ;  /* 0x00000002000085a7 */ /* 0x000ea400080010ff */
[----:B--2---:R-:W-:Y:S05]  /*9620*/  @!P0 BRA `(.L_x_180) ;  /* 0xfffffffc00f08947 */ /* 0x004fea000383ffff */
[----:B------:R-:W-:Y:S05]  /*9630*/  BRA `(.L_x_181) ;  /* 0xffffffa400487947 */ /* 0x000fea000383ffff */
.L_x_54:
[----:B------:R-:W-:-:S07]  /*9640*/  MOV R0, UR5 ;  /* 0x0000000500007c02 */ /* 0x000fce0008000f00 */
.L_x_182:
[----:B-1----:R1:W2:Y:S02]  /*9650*/  SYNCS.PHASECHK.TRANS64.TRYWAIT P0, [R0+URZ], R2 ;  /* 0x00000002000075a7 */ /* 0x0022a400080011ff */
[----:B--2---:R-:W-:Y:S05]  /*9660*/  @!P0 NANOSLEEP.SYNCS 0x989680 ;  /* 0x009896800000895d */ /* 0x004fea0003900000 */
[----:B------:R-:W2:Y:S02]  /*9670*/  @!P0 SYNCS.PHASECHK.TRANS64 P0, [R0+URZ], R2 ;  /* 0x00000002000085a7 */ /* 0x000ea400080010ff */
[----:B--2---:R-:W-:Y:S05]  /*9680*/  @!P0 BRA `(.L_x_182) ;  /* 0xfffffffc00f08947 */ /* 0x004fea000383ffff */
[----:B------:R-:W-:Y:S05]  /*9690*/  BRA `(.L_x_183) ;  /* 0xffffffa400587947 */ /* 0x000fea000383ffff */
.L_x_55:
[----:B------:R-:W-:-:S07]  /*96a0*/  MOV R0, UR5 ;  /* 0x0000000500007c02 */ /* 0x000fce0008000f00 */
.L_x_184:
[----:B-1----:R1:W2:Y:S02]  /*96b0*/  SYNCS.PHASECHK.TRANS64.TRYWAIT P0, [R0+URZ], R2 ;  /* 0x00000002000075a7 */ /* 0x0022a400080011ff */
[----:B--2---:R-:W-:Y:S05]  /*96c0*/  @!P0 NANOSLEEP.SYNCS 0x989680 ;  /* 0x009896800000895d */ /* 0x004fea0003900000 */
[----:B------:R-:W2:Y:S02]  /*96d0*/  @!P0 SYNCS.PHASECHK.TRANS64 P0, [R0+URZ], R2 ;  /* 0x00000002000085a7 */ /* 0x000ea400080010ff */
[----:B--2---:R-:W-:Y:S05]  /*96e0*/  @!P0 BRA `(.L_x_184) ;  /* 0xfffffffc00f08947 */ /* 0x004fea000383ffff */
[----:B------:R-:W-:Y:S05]  /*96f0*/  BRA `(.L_x_185) ;  /* 0xffffffa400687947 */ /* 0x000fea000383ffff */
.L_x_56:
[----:B------:R-:W-:-:S07]  /*9700*/  MOV R0, UR5 ;  /* 0x0000000500007c02 */ /* 0x000fce0008000f00 */
.L_x_186:
[----:B-1----:R1:W2:Y:S02]  /*9710*/  SYNCS.PHASECHK.TRANS64.TRYWAIT P0, [R0+URZ], R2 ;  /* 0x00000002000075a7 */ /* 0x0022a400080011ff */
[----:B--2---:R-:W-:Y:S05]  /*9720*/  @!P0 NANOSLEEP.SYNCS 0x989680 ;  /* 0x009896800000895d */ /* 0x004fea0003900000 */
[----:B------:R-:W2:Y:S02]  /*9730*/  @!P0 SYNCS.PHASECHK.TRANS64 P0, [R0+URZ], R2 ;  /* 0x00000002000085a7 */ /* 0x000ea400080010ff */
[----:B--2---:R-:W-:Y:S05]  /*9740*/  @!P0 BRA `(.L_x_186) ;  /* 0xfffffffc00f08947 */ /* 0x004fea000383ffff */
[----:B------:R-:W-:Y:S05]  /*9750*/  BRA `(.L_x_187) ;  /* 0xffffffa400787947 */ /* 0x000fea000383ffff */
.L_x_57:
[----:B------:R-:W-:-:S07]  /*9760*/  MOV R0, UR5 ;  /* 0x0000000500007c02 */ /* 0x000fce0008000f00 */
.L_x_188:
[----:B-1----:R1:W2:Y:S02]  /*9770*/  SYNCS.PHASECHK.TRANS64.TRYWAIT P0, [R0+URZ], R2 ;  /* 0x00000002000075a7 */ /* 0x0022a400080011ff */
[----:B--2---:R-:W-:Y:S05]  /*9780*/  @!P0 NANOSLEEP.SYNCS 0x989680 ;  /* 0x009896800000895d */ /* 0x004fea0003900000 */
[----:B------:R-:W2:Y:S02]  /*9790*/  @!P0 SYNCS.PHASECHK.TRANS64 P0, [R0+URZ], R2 ;  /* 0x00000002000085a7 */ /* 0x000ea400080010ff */
[----:B--2---:R-:W-:Y:S05]  /*97a0*/  @!P0 BRA `(.L_x_188) ;  /* 0xfffffffc00f08947 */ /* 0x004fea000383ffff */
[----:B------:R-:W-:Y:S05]  /*97b0*/  BRA `(.L_x_189) ;  /* 0xffffffa400887947 */ /* 0x000fea000383ffff */
.L_x_58:
[----:B------:R-:W-:-:S07]  /*97c0*/  MOV R0, UR5 ;  /* 0x0000000500007c02 */ /* 0x000fce0008000f00 */
.L_x_190:
[----:B-1----:R1:W2:Y:S02]  /*97d0*/  SYNCS.PHASECHK.TRANS64.TRYWAIT P0, [R0+URZ], R2 ;  /* 0x00000002000075a7 */ /* 0x0022a400080011ff */
[----:B--2---:R-:W-:Y:S05]  /*97e0*/  @!P0 NANOSLEEP.SYNCS 0x989680 ;  /* 0x009896800000895d */ /* 0x004fea0003900000 */
[----:B------:R-:W2:Y:S02]  /*97f0*/  @!P0 SYNCS.PHASECHK.TRANS64 P0, [R0+URZ], R2 ;  /* 0x00000002000085a7 */ /* 0x000ea400080010ff */
[----:B--2---:R-:W-:Y:S05]  /*9800*/  @!P0 BRA `(.L_x_190) ;  /* 0xfffffffc00f08947 */ /* 0x004fea000383ffff */
[----:B------:R-:W-:Y:S05]  /*9810*/  BRA `(.L_x_191) ;  /* 0xffffffa400987947 */ /* 0x000fea000383ffff */
.L_x_59:
[----:B------:R-:W-:-:S07]  /*9820*/  MOV R0, UR5 ;  /* 0x0000000500007c02 */ /* 0x000fce0008000f00 */
.L_x_192:
[----:B-1----:R1:W2:Y:S02]  /*9830*/  SYNCS.PHASECHK.TRANS64.TRYWAIT P0, [R0+URZ], R2 ;  /* 0x00000002000075a7 */ /* 0x0022a400080011ff */
[----:B--2---:R-:W-:Y:S05]  /*9840*/  @!P0 NANOSLEEP.SYNCS 0x989680 ;  /* 0x009896800000895d */ /* 0x004fea0003900000 */
[----:B------:R-:W2:Y:S02]  /*9850*/  @!P0 SYNCS.PHASECHK.TRANS64 P0, [R0+URZ], R2 ;  /* 0x00000002000085a7 */ /* 0x000ea400080010ff */
[----:B--2---:R-:W-:Y:S05]  /*9860*/  @!P0 BRA `(.L_x_192) ;  /* 0xfffffffc00f08947 */ /* 0x004fea000383ffff */
[----:B------:R-:W-:Y:S05]  /*9870*/  BRA `(.L_x_193) ;  /* 0xffffffa400a87947 */ /* 0x000fea000383ffff */
.L_x_60:
[----:B------:R-:W-:-:S07]  /*9880*/  MOV R0, UR5 ;  /* 0x0000000500007c02 */ /* 0x000fce0008000f00 */
.L_x_194:
[----:B-1----:R1:W2:Y:S02]  /*9890*/  SYNCS.PHASECHK.TRANS64.TRYWAIT P0, [R0+URZ], R2 ;  /* 0x00000002000075a7 */ /* 0x0022a400080011ff */
[----:B--2---:R-:W-:Y:S05]  /*98a0*/  @!P0 NANOSLEEP.SYNCS 0x989680 ;  /* 0x009896800000895d */ /* 0x004fea0003900000 */
[----:B------:R-:W2:Y:S02]  /*98b0*/  @!P0 SYNCS.PHASECHK.TRANS64 P0, [R0+URZ], R2 ;  /* 0x00000002000085a7 */ /* 0x000ea400080010ff */
[----:B--2---:R-:W-:Y:S05]  /*98c0*/  @!P0 BRA `(.L_x_194) ;  /* 0xfffffffc00f08947 */ /* 0x004fea000383ffff */
[----:B------:R-:W-:Y:S05]  /*98d0*/  BRA `(.L_x_195) ;  /* 0xffffffa400b87947 */ /* 0x000fea000383ffff */
.L_x_61:
[----:B------:R-:W-:-:S07]  /*98e0*/  MOV R0, UR5 ;  /* 0x0000000500007c02 */ /* 0x000fce0008000f00 */
.L_x_196:
[----:B-1----:R1:W2:Y:S02]  /*98f0*/  SYNCS.PHASECHK.TRANS64.TRYWAIT P0, [R0+URZ], R2 ;  /* 0x00000002000075a7 */ /* 0x0022a400080011ff */
[----:B--2---:R-:W-:Y:S05]  /*9900*/  @!P0 NANOSLEEP.SYNCS 0x989680 ;  /* 0x009896800000895d */ /* 0x004fea0003900000 */
[----:B------:R-:W2:Y:S02]  /*9910*/  @!P0 SYNCS.PHASECHK.TRANS64 P0, [R0+URZ], R2 ;  /* 0x00000002000085a7 */ /* 0x000ea400080010ff */
[----:B--2---:R-:W-:Y:S05]  /*9920*/  @!P0 BRA `(.L_x_196) ;  /* 0xfffffffc00f08947 */ /* 0x004fea000383ffff */
[----:B------:R-:W-:Y:S05]  /*9930*/  BRA `(.L_x_197) ;  /* 0xffffffa400c87947 */ /* 0x000fea000383ffff */
.L_x_62:
[----:B------:R-:W-:-:S07]  /*9940*/  MOV R0, UR5 ;  /* 0x0000000500007c02 */ /* 0x000fce0008000f00 */
.L_x_198:
[----:B-1----:R1:W2:Y:S02]  /*9950*/  SYNCS.PHASECHK.TRANS64.TRYWAIT P0, [R0+URZ], R2 ;  /* 0x00000002000075a7 */ /* 0x0022a400080011ff */
[----:B--2---:R-:W-:Y:S05]  /*9960*/  @!P0 NANOSLEEP.SYNCS 0x989680 ;  /* 0x009896800000895d */ /* 0x004fea0003900000 */
[----:B------:R-:W2:Y:S02]  /*9970*/  @!P0 SYNCS.PHASECHK.TRANS64 P0, [R0+URZ], R2 ;  /* 0x00000002000085a7 */ /* 0x000ea400080010ff */
[----:B--2---:R-:W-:Y:S05]  /*9980*/  @!P0 BRA `(.L_x_198) ;  /* 0xfffffffc00f08947 */ /* 0x004fea000383ffff */
[----:B------:R-:W-:Y:S05]  /*9990*/  BRA `(.L_x_199) ;  /* 0xffffffa400d87947 */ /* 0x000fea000383ffff */
.L_x_63:
[----:B------:R-:W-:-:S07]  /*99a0*/  MOV R0, UR5 ;  /* 0x0000000500007c02 */ /* 0x000fce0008000f00 */
.L_x_200:
[----:B-1----:R1:W2:Y:S02]  /*99b0*/  SYNCS.PHASECHK.TRANS64.TRYWAIT P0, [R0+URZ], R2 ;  /* 0x00000002000075a7 */ /* 0x0022a400080011ff */
[----:B--2---:R-:W-:Y:S05]  /*99c0*/  @!P0 NANOSLEEP.SYNCS 0x989680 ;  /* 0x009896800000895d */ /* 0x004fea0003900000 */
[----:B------:R-:W2:Y:S02]  /*99d0*/  @!P0 SYNCS.PHASECHK.TRANS64 P0, [R0+URZ], R2 ;  /* 0x00000002000085a7 */ /* 0x000ea400080010ff */
[----:B--2---:R-:W-:Y:S05]  /*99e0*/  @!P0 BRA `(.L_x_200) ;  /* 0xfffffffc00f08947 */ /* 0x004fea000383ffff */
[----:B------:R-:W-:Y:S05]  /*99f0*/  BRA `(.L_x_201) ;  /* 0xffffffa400e87947 */ /* 0x000fea000383ffff */
.L_x_64:
[----:B------:R-:W-:-:S07]  /*9a00*/  MOV R0, UR5 ;  /* 0x0000000500007c02 */ /* 0x000fce0008000f00 */
.L_x_202:
[----:B-1----:R1:W2:Y:S02]  /*9a10*/  SYNCS.PHASECHK.TRANS64.TRYWAIT P0, [R0+URZ], R2 ;  /* 0x00000002000075a7 */ /* 0x0022a400080011ff */
[----:B--2---:R-:W-:Y:S05]  /*9a20*/  @!P0 NANOSLEEP.SYNCS 0x989680 ;  /* 0x009896800000895d */ /* 0x004fea0003900000 */
[----:B------:R-:W2:Y:S02]  /*9a30*/  @!P0 SYNCS.PHASECHK.TRANS64 P0, [R0+URZ], R2 ;  /* 0x00000002000085a7 */ /* 0x000ea400080010ff */
[----:B--2---:R-:W-:Y:S05]  /*9a40*/  @!P0 BRA `(.L_x_202) ;  /* 0xfffffffc00f08947 */ /* 0x004fea000383ffff */
[----:B------:R-:W-:Y:S05]  /*9a50*/  BRA `(.L_x_203) ;  /* 0xffffffa400f87947 */ /* 0x000fea000383ffff */
.L_x_65:
[----:B------:R-:W-:-:S07]  /*9a60*/  MOV R0, UR5 ;  /* 0x0000000500007c02 */ /* 0x000fce0008000f00 */
.L_x_204:
[----:B-1----:R1:W2:Y:S02]  /*9a70*/  SYNCS.PHASECHK.TRANS64.TRYWAIT P0, [R0+URZ], R2 ;  /* 0x00000002000075a7 */ /* 0x0022a400080011ff */
[----:B--2---:R-:W-:Y:S05]  /*9a80*/  @!P0 NANOSLEEP.SYNCS 0x989680 ;  /* 0x009896800000895d */ /* 0x004fea0003900000 */
[----:B------:R-:W2:Y:S02]  /*9a90*/  @!P0 SYNCS.PHASECHK.TRANS64 P0, [R0+URZ], R2 ;  /* 0x00000002000085a7 */ /* 0x000ea400080010ff */
[----:B--2---:R-:W-:Y:S05]  /*9aa0*/  @!P0 BRA `(.L_x_204) ;  /* 0xfffffffc00f08947 */ /* 0x004fea000383ffff */
[----:B------:R-:W-:Y:S05]  /*9ab0*/  BRA `(.L_x_205) ;  /* 0xffffffa800087947 */ /* 0x000fea000383ffff */
.L_x_66:
[----:B------:R-:W-:-:S07]  /*9ac0*/  MOV R0, UR5 ;  /* 0x0000000500007c02 */ /* 0x000fce0008000f00 */
.L_x_206:
[----:B-1----:R1:W2:Y:S02]  /*9ad0*/  SYNCS.PHASECHK.TRANS64.TRYWAIT P0, [R0+URZ], R2 ;  /* 0x00000002000075a7 */ /* 0x0022a400080011ff */
[----:B--2---:R-:W-:Y:S05]  /*9ae0*/  @!P0 NANOSLEEP.SYNCS 0x989680 ;  /* 0x009896800000895d */ /* 0x004fea0003900000 */
[----:B------:R-:W2:Y:S02]  /*9af0*/  @!P0 SYNCS.PHASECHK.TRANS64 P0, [R0+URZ], R2 ;  /* 0x00000002000085a7 */ /* 0x000ea400080010ff */
[----:B--2---:R-:W-:Y:S05]  /*9b00*/  @!P0 BRA `(.L_x_206) ;  /* 0xfffffffc00f08947 */ /* 0x004fea000383ffff */
[----:B------:R-:W-:Y:S05]  /*9b10*/  BRA `(.L_x_207) ;  /* 0xffffffa800187947 */ /* 0x000fea000383ffff */
.L_x_67:
[----:B------:R-:W-:-:S07]  /*9b20*/  MOV R0, UR5 ;  /* 0x0000000500007c02 */ /* 0x000fce0008000f00 */
.L_x_208:
[----:B-1----:R1:W2:Y:S02]  /*9b30*/  SYNCS.PHASECHK.TRANS64.TRYWAIT P0, [R0+URZ], R2 ;  /* 0x00000002000075a7 */ /* 0x0022a400080011ff */
[----:B--2---:R-:W-:Y:S05]  /*9b40*/  @!P0 NANOSLEEP.SYNCS 0x989680 ;  /* 0x009896800000895d */ /* 0x004fea0003900000 */
[----:B------:R-:W2:Y:S02]  /*9b50*/  @!P0 SYNCS.PHASECHK.TRANS64 P0, [R0+URZ], R2 ;  /* 0x00000002000085a7 */ /* 0x000ea400080010ff */
[----:B--2---:R-:W-:Y:S05]  /*9b60*/  @!P0 BRA `(.L_x_208) ;  /* 0xfffffffc00f08947 */ /* 0x004fea000383ffff */
[----:B------:R-:W-:Y:S05]  /*9b70*/  BRA `(.L_x_209) ;  /* 0xffffffa800287947 */ /* 0x000fea000383ffff */
.L_x_68:
[----:B------:R-:W-:-:S07]  /*9b80*/  MOV R0, UR5 ;  /* 0x0000000500007c02 */ /* 0x000fce0008000f00 */
.L_x_210:
[----:B-1----:R1:W2:Y:S02]  /*9b90*/  SYNCS.PHASECHK.TRANS64.TRYWAIT P0, [R0+URZ], R2 ;  /* 0x00000002000075a7 */ /* 0x0022a400080011ff */
[----:B--2---:R-:W-:Y:S05]  /*9ba0*/  @!P0 NANOSLEEP.SYNCS 0x989680 ;  /* 0x009896800000895d */ /* 0x004fea0003900000 */
[----:B------:R-:W2:Y:S02]  /*9bb0*/  @!P0 SYNCS.PHASECHK.TRANS64 P0, [R0+URZ], R2 ;  /* 0x00000002000085a7 */ /* 0x000ea400080010ff */
[----:B--2---:R-:W-:Y:S05]  /*9bc0*/  @!P0 BRA `(.L_x_210) ;  /* 0xfffffffc00f08947 */ /* 0x004fea000383ffff */
[----:B------:R-:W-:Y:S05]  /*9bd0*/  BRA `(.L_x_211) ;  /* 0xffffffa800387947 */ /* 0x000fea000383ffff */
.L_x_69:
[----:B------:R-:W-:-:S07]  /*9be0*/  MOV R0, UR5 ;  /* 0x0000000500007c02 */ /* 0x000fce0008000f00 */
.L_x_212:
[----:B-1----:R1:W2:Y:S02]  /*9bf0*/  SYNCS.PHASECHK.TRANS64.TRYWAIT P0, [R0+URZ], R2 ;  /* 0x00000002000075a7 */ /* 0x0022a400080011ff */
[----:B--2---:R-:W-:Y:S05]  /*9c00*/  @!P0 NANOSLEEP.SYNCS 0x989680 ;  /* 0x009896800000895d */ /* 0x004fea0003900000 */
[----:B------:R-:W2:Y:S02]  /*9c10*/  @!P0 SYNCS.PHASECHK.TRANS64 P0, [R0+URZ], R2 ;  /* 0x00000002000085a7 */ /* 0x000ea400080010ff */
[----:B--2---:R-:W-:Y:S05]  /*9c20*/  @!P0 BRA `(.L_x_212) ;  /* 0xfffffffc00f08947 */ /* 0x004fea000383ffff */
[----:B------:R-:W-:Y:S05]  /*9c30*/  BRA `(.L_x_213) ;  /* 0xffffffa800487947 */ /* 0x000fea000383ffff */
.L_x_70:
[----:B------:R-:W-:-:S07]  /*9c40*/  MOV R0, UR5 ;  /* 0x0000000500007c02 */ /* 0x000fce0008000f00 */
.L_x_214:
[----:B-1----:R1:W2:Y:S02]  /*9c50*/  SYNCS.PHASECHK.TRANS64.TRYWAIT P0, [R0+URZ], R2 ;  /* 0x00000002000075a7 */ /* 0x0022a400080011ff */
[----:B--2---:R-:W-:Y:S05]  /*9c60*/  @!P0 NANOSLEEP.SYNCS 0x989680 ;  /* 0x009896800000895d */ /* 0x004fea0003900000 */
[----:B------:R-:W2:Y:S02]  /*9c70*/  @!P0 SYNCS.PHASECHK.TRANS64 P0, [R0+URZ], R2 ;  /* 0x00000002000085a7 */ /* 0x000ea400080010ff */
[----:B--2---:R-:W-:Y:S05]  /*9c80*/  @!P0 BRA `(.L_x_214) ;  /* 0xfffffffc00f08947 */ /* 0x004fea000383ffff */
[----:B------:R-:W-:Y:S05]  /*9c90*/  BRA `(.L_x_215) ;  /* 0xffffffa800587947 */ /* 0x000fea000383ffff */
.L_x_71:
[----:B------:R-:W-:-:S07]  /*9ca0*/  MOV R0, UR5 ;  /* 0x0000000500007c02 */ /* 0x000fce0008000f00 */
.L_x_216:
[----:B-1----:R1:W2:Y:S02]  /*9cb0*/  SYNCS.PHASECHK.TRANS64.TRYWAIT P0, [R0+URZ], R2 ;  /* 0x00000002000075a7 */ /* 0x0022a400080011ff */
[----:B--2---:R-:W-:Y:S05]  /*9cc0*/  @!P0 NANOSLEEP.SYNCS 0x989680 ;  /* 0x009896800000895d */ /* 0x004fea0003900000 */
[----:B------:R-:W2:Y:S02]  /*9cd0*/  @!P0 SYNCS.PHASECHK.TRANS64 P0, [R0+URZ], R2 ;  /* 0x00000002000085a7 */ /* 0x000ea400080010ff */
[----:B--2---:R-:W-:Y:S05]  /*9ce0*/  @!P0 BRA `(.L_x_216) ;  /* 0xfffffffc00f08947 */ /* 0x004fea000383ffff */
[----:B------:R-:W-:Y:S05]  /*9cf0*/  BRA `(.L_x_217) ;  /* 0xffffffa800687947 */ /* 0x000fea000383ffff */
.L_x_72:
[----:B------:R-:W-:-:S07]  /*9d00*/  MOV R0, UR5 ;  /* 0x0000000500007c02 */ /* 0x000fce0008000f00 */
.L_x_218:
[----:B-1----:R1:W2:Y:S02]  /*9d10*/  SYNCS.PHASECHK.TRANS64.TRYWAIT P0, [R0+URZ], R2 ;  /* 0x00000002000075a7 */ /* 0x0022a400080011ff */
[----:B--2---:R-:W-:Y:S05]  /*9d20*/  @!P0 NANOSLEEP.SYNCS 0x989680 ;  /* 0x009896800000895d */ /* 0x004fea0003900000 */
[----:B------:R-:W2:Y:S02]  /*9d30*/  @!P0 SYNCS.PHASECHK.TRANS64 P0, [R0+URZ], R2 ;  /* 0x00000002000085a7 */ /* 0x000ea400080010ff */
[----:B--2---:R-:W-:Y:S05]  /*9d40*/  @!P0 BRA `(.L_x_218) ;  /* 0xfffffffc00f08947 */ /* 0x004fea000383ffff */
[----:B------:R-:W-:Y:S05]  /*9d50*/  BRA `(.L_x_219) ;  /* 0xffffffa800787947 */ /* 0x000fea000383ffff */
.L_x_73:
[----:B------:R-:W-:-:S07]  /*9d60*/  MOV R0, UR5 ;  /* 0x0000000500007c02 */ /* 0x000fce0008000f00 */
.L_x_220:
[----:B-1----:R1:W2:Y:S02]  /*9d70*/  SYNCS.PHASECHK.TRANS64.TRYWAIT P0, [R0+URZ], R2 ;  /* 0x00000002000075a7 */ /* 0x0022a400080011ff */
[----:B--2---:R-:W-:Y:S05]  /*9d80*/  @!P0 NANOSLEEP.SYNCS 0x989680 ;  /* 0x009896800000895d */ /* 0x004fea0003900000 */
[----:B------:R-:W2:Y:S02]  /*9d90*/  @!P0 SYNCS.PHASECHK.TRANS64 P0, [R0+URZ], R2 ;  /* 0x00000002000085a7 */ /* 0x000ea400080010ff */
[----:B--2---:R-:W-:Y:S05]  /*9da0*/  @!P0 BRA `(.L_x_220) ;  /* 0xfffffffc00f08947 */ /* 0x004fea000383ffff */
[----:B------:R-:W-:Y:S05]  /*9db0*/  BRA `(.L_x_221) ;  /* 0xffffffa800887947 */ /* 0x000fea000383ffff */
.L_x_74:
[----:B------:R-:W-:-:S07]  /*9dc0*/  MOV R0, UR5 ;  /* 0x0000000500007c02 */ /* 0x000fce0008000f00 */
.L_x_222:
[----:B-1----:R1:W2:Y:S02]  /*9dd0*/  SYNCS.PHASECHK.TRANS64.TRYWAIT P0, [R0+URZ], R2 ;  /* 0x00000002000075a7 */ /* 0x0022a400080011ff */
[----:B--2---:R-:W-:Y:S05]  /*9de0*/  @!P0 NANOSLEEP.SYNCS 0x989680 ;  /* 0x009896800000895d */ /* 0x004fea0003900000 */
[----:B------:R-:W2:Y:S02]  /*9df0*/  @!P0 SYNCS.PHASECHK.TRANS64 P0, [R0+URZ], R2 ;  /* 0x00000002000085a7 */ /* 0x000ea400080010ff */
[----:B--2---:R-:W-:Y:S05]  /*9e00*/  @!P0 BRA `(.L_x_222) ;  /* 0xfffffffc00f08947 */ /* 0x004fea000383ffff */
[----:B------:R-:W-:Y:S05]  /*9e10*/  BRA `(.L_x_223) ;  /* 0xffffffa800987947 */ /* 0x000fea000383ffff */
.L_x_75:
[----:B------:R-:W-:-:S07]  /*9e20*/  MOV R0, UR5 ;  /* 0x0000000500007c02 */ /* 0x000fce0008000f00 */
.L_x_224:
[----:B-1----:R1:W2:Y:S02]  /*9e30*/  SYNCS.PHASECHK.TRANS64.TRYWAIT P0, [R0+URZ], R2 ;  /* 0x00000002000075a7 */ /* 0x0022a400080011ff */
[----:B--2---:R-:W-:Y:S05]  /*9e40*/  @!P0 NANOSLEEP.SYNCS 0x989680 ;  /* 0x009896800000895d */ /* 0x004fea0003900000 */
[----:B------:R-:W2:Y:S02]  /*9e50*/  @!P0 SYNCS.PHASECHK.TRANS64 P0, [R0+URZ], R2 ;  /* 0x00000002000085a7 */ /* 0x000ea400080010ff */
[----:B--2---:R-:W-:Y:S05]  /*9e60*/  @!P0 BRA `(.L_x_224) ;  /* 0xfffffffc00f08947 */ /* 0x004fea000383ffff */
[----:B------:R-:W-:Y:S05]  /*9e70*/  BRA `(.L_x_225) ;  /* 0xffffffa800a87947 */ /* 0x000fea000383ffff */
.L_x_76:
[----:B------:R-:W-:-:S07]  /*9e80*/  MOV R0, UR5 ;  /* 0x0000000500007c02 */ /* 0x000fce0008000f00 */
.L_x_226:
[----:B-1----:R1:W2:Y:S02]  /*9e90*/  SYNCS.PHASECHK.TRANS64.TRYWAIT P0, [R0+URZ], R2 ;  /* 0x00000002000075a7 */ /* 0x0022a400080011ff */
[----:B--2---:R-:W-:Y:S05]  /*9ea0*/  @!P0 NANOSLEEP.SYNCS 0x989680 ;  /* 0x009896800000895d */ /* 0x004fea0003900000 */
[----:B------:R-:W2:Y:S02]  /*9eb0*/  @!P0 SYNCS.PHASECHK.TRANS64 P0, [R0+URZ], R2 ;  /* 0x00000002000085a7 */ /* 0x000ea400080010ff */
[----:B--2---:R-:W-:Y:S05]  /*9ec0*/  @!P0 BRA `(.L_x_226) ;  /* 0xfffffffc00f08947 */ /* 0x004fea000383ffff */
[----:B------:R-:W-:Y:S05]  /*9ed0*/  BRA `(.L_x_227) ;  /* 0xffffffa800b87947 */ /* 0x000fea000383ffff */
.L_x_77:
[----:B------:R-:W-:-:S07]  /*9ee0*/  MOV R0, UR5 ;  /* 0x0000000500007c02 */ /* 0x000fce0008000f00 */
.L_x_228:
[----:B-1----:R1:W2:Y:S02]  /*9ef0*/  SYNCS.PHASECHK.TRANS64.TRYWAIT P0, [R0+URZ], R2 ;  /* 0x00000002000075a7 */ /* 0x0022a400080011ff */
[----:B--2---:R-:W-:Y:S05]  /*9f00*/  @!P0 NANOSLEEP.SYNCS 0x989680 ;  /* 0x009896800000895d */ /* 0x004fea0003900000 */
[----:B------:R-:W2:Y:S02]  /*9f10*/  @!P0 SYNCS.PHASECHK.TRANS64 P0, [R0+URZ], R2 ;  /* 0x00000002000085a7 */ /* 0x000ea400080010ff */
[----:B--2---:R-:W-:Y:S05]  /*9f20*/  @!P0 BRA `(.L_x_228) ;  /* 0xfffffffc00f08947 */ /* 0x004fea000383ffff */
[----:B------:R-:W-:Y:S05]  /*9f30*/  BRA `(.L_x_229) ;  /* 0xffffffa800c87947 */ /* 0x000fea000383ffff */
.L_x_78:
[----:B------:R-:W-:-:S07]  /*9f40*/  MOV R0, UR5 ;  /* 0x0000000500007c02 */ /* 0x000fce0008000f00 */
.L_x_230:
[----:B-1----:R1:W2:Y:S02]  /*9f50*/  SYNCS.PHASECHK.TRANS64.TRYWAIT P0, [R0+URZ], R2 ;  /* 0x00000002000075a7 */ /* 0x0022a400080011ff */
[----:B--2---:R-:W-:Y:S05]  /*9f60*/  @!P0 NANOSLEEP.SYNCS 0x989680 ;  /* 0x009896800000895d */ /* 0x004fea0003900000 */
[----:B------:R-:W2:Y:S02]  /*9f70*/  @!P0 SYNCS.PHASECHK.TRANS64 P0, [R0+URZ], R2 ;  /* 0x00000002000085a7 */ /* 0x000ea400080010ff */
[----:B--2---:R-:W-:Y:S05]  /*9f80*/  @!P0 BRA `(.L_x_230) ;  /* 0xfffffffc00f08947 */ /* 0x004fea000383ffff */
[----:B------:R-:W-:Y:S05]  /*9f90*/  BRA `(.L_x_231) ;  /* 0xffffffa800d87947 */ /* 0x000fea000383ffff */
.L_x_79:
[----:B------:R-:W-:-:S07]  /*9fa0*/  MOV R0, UR5 ;  /* 0x0000000500007c02 */ /* 0x000fce0008000f00 */
.L_x_232:
[----:B-1----:R1:W2:Y:S02]  /*9fb0*/  SYNCS.PHASECHK.TRANS64.TRYWAIT P0, [R0+URZ], R2 ;  /* 0x00000002000075a7 */ /* 0x0022a400080011ff */
[----:B--2---:R-:W-:Y:S05]  /*9fc0*/  @!P0 NANOSLEEP.SYNCS 0x989680 ;  /* 0x009896800000895d */ /* 0x004fea0003900000 */
[----:B------:R-:W2:Y:S02]  /*9fd0*/  @!P0 SYNCS.PHASECHK.TRANS64 P0, [R0+URZ], R2 ;  /* 0x00000002000085a7 */ /* 0x000ea400080010ff */
[----:B--2---:R-:W-:Y:S05]  /*9fe0*/  @!P0 BRA `(.L_x_232) ;  /* 0xfffffffc00f08947 */ /* 0x004fea000383ffff */
[----:B------:R-:W-:Y:S05]  /*9ff0*/  BRA `(.L_x_233) ;  /* 0xffffffa800e87947 */ /* 0x000fea000383ffff */
.L_x_80:
[----:B------:R-:W-:-:S07]  /*a000*/  MOV R0, UR5 ;  /* 0x0000000500007c02 */ /* 0x000fce0008000f00 */
.L_x_234:
[----:B-1----:R1:W2:Y:S02]  /*a010*/  SYNCS.PHASECHK.TRANS64.TRYWAIT P0, [R0+URZ], R2 ;  /* 0x00000002000075a7 */ /* 0x0022a400080011ff */
[----:B--2---:R-:W-:Y:S05]  /*a020*/  @!P0 NANOSLEEP.SYNCS 0x989680 ;  /* 0x009896800000895d */ /* 0x004fea0003900000 */
[----:B------:R-:W2:Y:S02]  /*a030*/  @!P0 SYNCS.PHASECHK.TRANS64 P0, [R0+URZ], R2 ;  /* 0x00000002000085a7 */ /* 0x000ea400080010ff */
[----:B--2---:R-:W-:Y:S05]  /*a040*/  @!P0 BRA `(.L_x_234) ;  /* 0xfffffffc00f08947 */ /* 0x004fea000383ffff */
[----:B------:R-:W-:Y:S05]  /*a050*/  BRA `(.L_x_235) ;  /* 0xffffffa800f87947 */ /* 0x000fea000383ffff */
.L_x_81:
[----:B------:R-:W-:-:S07]  /*a060*/  MOV R0, UR5 ;  /* 0x0000000500007c02 */ /* 0x000fce0008000f00 */
.L_x_236:
[----:B-1----:R1:W2:Y:S02]  /*a070*/  SYNCS.PHASECHK.TRANS64.TRYWAIT P0, [R0+URZ], R2 ;  /* 0x00000002000075a7 */ /* 0x0022a400080011ff */
[----:B--2---:R-:W-:Y:S05]  /*a080*/  @!P0 NANOSLEEP.SYNCS 0x989680 ;  /* 0x009896800000895d */ /* 0x004fea0003900000 */
[----:B------:R-:W2:Y:S02]  /*a090*/  @!P0 SYNCS.PHASECHK.TRANS64 P0, [R0+URZ], R2 ;  /* 0x00000002000085a7 */ /* 0x000ea400080010ff */
[----:B--2---:R-:W-:Y:S05]  /*a0a0*/  @!P0 BRA `(.L_x_236) ;  /* 0xfffffffc00f08947 */ /* 0x004fea000383ffff */
[----:B------:R-:W-:Y:S05]  /*a0b0*/  BRA `(.L_x_237) ;  /* 0xffffffac00087947 */ /* 0x000fea000383ffff */
.L_x_82:
[----:B------:R-:W-:-:S07]  /*a0c0*/  MOV R0, UR5 ;  /* 0x0000000500007c02 */ /* 0x000fce0008000f00 */
.L_x_238:
[----:B-1----:R1:W2:Y:S02]  /*a0d0*/  SYNCS.PHASECHK.TRANS64.TRYWAIT P0, [R0+URZ], R2 ;  /* 0x00000002000075a7 */ /* 0x0022a400080011ff */
[----:B--2---:R-:W-:Y:S05]  /*a0e0*/  @!P0 NANOSLEEP.SYNCS 0x989680 ;  /* 0x009896800000895d */ /* 0x004fea0003900000 */
[----:B------:R-:W2:Y:S02]  /*a0f0*/  @!P0 SYNCS.PHASECHK.TRANS64 P0, [R0+URZ], R2 ;  /* 0x00000002000085a7 */ /* 0x000ea400080010ff */
[----:B--2---:R-:W-:Y:S05]  /*a100*/  @!P0 BRA `(.L_x_238) ;  /* 0xfffffffc00f08947 */ /* 0x004fea000383ffff */
[----:B------:R-:W-:Y:S05]  /*a110*/  BRA `(.L_x_239) ;  /* 0xffffffac00187947 */ /* 0x000fea000383ffff */
.L_x_83:
[----:B------:R-:W-:-:S07]  /*a120*/  MOV R0, UR5 ;  /* 0x0000000500007c02 */ /* 0x000fce0008000f00 */
.L_x_240:
[----:B-1----:R1:W2:Y:S02]  /*a130*/  SYNCS.PHASECHK.TRANS64.TRYWAIT P0, [R0+URZ], R2 ;  /* 0x00000002000075a7 */ /* 0x0022a400080011ff */
[----:B--2---:R-:W-:Y:S05]  /*a140*/  @!P0 NANOSLEEP.SYNCS 0x989680 ;  /* 0x009896800000895d */ /* 0x004fea0003900000 */
[----:B------:R-:W2:Y:S02]  /*a150*/  @!P0 SYNCS.PHASECHK.TRANS64 P0, [R0+URZ], R2 ;  /* 0x00000002000085a7 */ /* 0x000ea400080010ff */
[----:B--2---:R-:W-:Y:S05]  /*a160*/  @!P0 BRA `(.L_x_240) ;  /* 0xfffffffc00f08947 */ /* 0x004fea000383ffff */
[----:B------:R-:W-:Y:S05]  /*a170*/  BRA `(.L_x_241) ;  /* 0xffffffac00287947 */ /* 0x000fea000383ffff */
.L_x_84:
[----:B------:R-:W-:-:S07]  /*a180*/  MOV R0, UR5 ;  /* 0x0000000500007c02 */ /* 0x000fce0008000f00 */
.L_x_242:
[----:B-1----:R1:W2:Y:S02]  /*a190*/  SYNCS.PHASECHK.TRANS64.TRYWAIT P0, [R0+URZ], R2 ;  /* 0x00000002000075a7 */ /* 0x0022a400080011ff */
[----:B--2---:R-:W-:Y:S05]  /*a1a0*/  @!P0 NANOSLEEP.SYNCS 0x989680 ;  /* 0x009896800000895d */ /* 0x004fea0003900000 */
[----:B------:R-:W2:Y:S02]  /*a1b0*/  @!P0 SYNCS.PHASECHK.TRANS64 P0, [R0+URZ], R2 ;  /* 0x00000002000085a7 */ /* 0x000ea400080010ff */
[----:B--2---:R-:W-:Y:S05]  /*a1c0*/  @!P0 BRA `(.L_x_242) ;  /* 0xfffffffc00f08947 */ /* 0x004fea000383ffff */
[----:B------:R-:W-:Y:S05]  /*a1d0*/  BRA `(.L_x_243) ;  /* 0xffffffac00387947 */ /* 0x000fea000383ffff */
.L_x_85:
[----:B------:R-:W-:-:S07]  /*a1e0*/  MOV R0, UR5 ;  /* 0x0000000500007c02 */ /* 0x000fce0008000f00 */
.L_x_244:
[----:B-1----:R1:W2:Y:S02]  /*a1f0*/  SYNCS.PHASECHK.TRANS64.TRYWAIT P0, [R0+URZ], R2 ;  /* 0x00000002000075a7 */ /* 0x0022a400080011ff */
[----:B--2---:R-:W-:Y:S05]  /*a200*/  @!P0 NANOSLEEP.SYNCS 0x989680 ;  /* 0x009896800000895d */ /* 0x004fea0003900000 */
[----:B------:R-:W2:Y:S02]  /*a210*/  @!P0 SYNCS.PHASECHK.TRANS64 P0, [R0+URZ], R2 ;  /* 0x00000002000085a7 */ /* 0x000ea400080010ff */
[----:B--2---:R-:W-:Y:S05]  /*a220*/  @!P0 BRA `(.L_x_244) ;  /* 0xfffffffc00f08947 */ /* 0x004fea000383ffff */
[----:B------:R-:W-:Y:S05]  /*a230*/  BRA `(.L_x_245) ;  /* 0xffffffac00487947 */ /* 0x000fea000383ffff */
.L_x_86:
[----:B------:R-:W-:-:S07]  /*a240*/  MOV R0, UR5 ;  /* 0x0000000500007c02 */ /* 0x000fce0008000f00 */
.L_x_246:
[----:B-1----:R1:W2:Y:S02]  /*a250*/  SYNCS.PHASECHK.TRANS64.TRYWAIT P0, [R0+URZ], R2 ;  /* 0x00000002000075a7 */ /* 0x0022a400080011ff */
[----:B--2---:R-:W-:Y:S05]  /*a260*/  @!P0 NANOSLEEP.SYNCS 0x989680 ;  /* 0x009896800000895d */ /* 0x004fea0003900000 */
[----:B------:R-:W2:Y:S02]  /*a270*/  @!P0 SYNCS.PHASECHK.TRANS64 P0, [R0+URZ], R2 ;  /* 0x00000002000085a7 */ /* 0x000ea400080010ff */
[----:B--2---:R-:W-:Y:S05]  /*a280*/  @!P0 BRA `(.L_x_246) ;  /* 0xfffffffc00f08947 */ /* 0x004fea000383ffff */
[----:B------:R-:W-:Y:S05]  /*a290*/  BRA `(.L_x_247) ;  /* 0xffffffac00587947 */ /* 0x000fea000383ffff */
.L_x_89:
[----:B------:R-:W-:-:S07]  /*a2a0*/  MOV R4, UR4 ;  /* 0x0000000400047c02 */ /* 0x000fce0008000f00 */
.L_x_248:
[----:B--2---:R2:W3:Y:S02]  /*a2b0*/  SYNCS.PHASECHK.TRANS64.TRYWAIT P1, [R4+URZ+0x388], R6 ;  /* 0x00038806040075a7 */ /* 0x0044e400080211ff */
[----:B---3--:R-:W-:Y:S05]  /*a2c0*/  @!P1 NANOSLEEP.SYNCS 0x989680 ;  /* 0x009896800000995d */ /* 0x008fea0003900000 */
[----:B------:R-:W3:Y:S02]  /*a2d0*/  @!P1 SYNCS.PHASECHK.TRANS64 P1, [R4+URZ+0x388], R6 ;  /* 0x00038806040095a7 */ /* 0x000ee400080210ff */
[----:B---3--:R-:W-:Y:S05]  /*a2e0*/  @!P1 BRA `(.L_x_248) ;  /* 0xfffffffc00f09947 */ /* 0x008fea000383ffff */
[----:B------:R-:W-:Y:S05]  /*a2f0*/  BRA `(.L_x_249) ;  /* 0xffffffac00c87947 */ /* 0x000fea000383ffff */
.L_x_90:
[----:B--2---:R-:W-:-:S07]  /*a300*/  MOV R4, UR4 ;  /* 0x0000000400047c02 */ /* 0x004fce0008000f00 */
.L_x_250:
[----:B--2---:R2:W3:Y:S02]  /*a310*/  SYNCS.PHASECHK.TRANS64.TRYWAIT P1, [R4+URZ+0x380], R5 ;  /* 0x00038005040075a7 */ /* 0x0044e400080211ff */
[----:B---3--:R-:W-:Y:S05]  /*a320*/  @!P1 NANOSLEEP.SYNCS 0x989680 ;  /* 0x009896800000995d */ /* 0x008fea0003900000 */
[----:B------:R-:W3:Y:S02]  /*a330*/  @!P1 SYNCS.PHASECHK.TRANS64 P1, [R4+URZ+0x380], R5 ;  /* 0x00038005040095a7 */ /* 0x000ee400080210ff */
[----:B---3--:R-:W-:Y:S05]  /*a340*/  @!P1 BRA `(.L_x_250) ;  /* 0xfffffffc00f09947 */ /* 0x008fea000383ffff */
[----:B------:R-:W-:Y:S05]  /*a350*/  BRA `(.L_x_251) ;  /* 0xffffffac00d07947 */ /* 0x000fea000383ffff */
.L_x_98:
[----:B------:R-:W-:-:S07]  /*a360*/  MOV R0, UR14 ;  /* 0x0000000e00007c02 */ /* 0x000fce0008000f00 */
.L_x_252:
[----:B-1----:R1:W2:Y:S02]  /*a370*/  SYNCS.PHASECHK.TRANS64.TRYWAIT P0, [R0+URZ+0x380], R4 ;  /* 0x00038004000075a7 */ /* 0x0022a400080011ff */
[----:B--2---:R-:W-:Y:S05]  /*a380*/  @!P0 NANOSLEEP.SYNCS 0x989680 ;  /* 0x009896800000895d */ /* 0x004fea0003900000 */
[----:B------:R-:W2:Y:S02]  /*a390*/  @!P0 SYNCS.PHASECHK.TRANS64 P0, [R0+URZ+0x380], R4 ;  /* 0x00038004000085a7 */ /* 0x000ea400080010ff */
[----:B--2---:R-:W-:Y:S05]  /*a3a0*/  @!P0 BRA `(.L_x_252) ;  /* 0xfffffffc00f08947 */ /* 0x004fea000383ffff */
[----:B------:R-:W-:Y:S05]  /*a3b0*/  BRA `(.L_x_253) ;  /* 0xffffffb400447947 */ /* 0x000fea000383ffff */
.L_x_99:
[----:B------:R-:W-:-:S07]  /*a3c0*/  MOV R4, UR18 ;  /* 0x0000001200047c02 */ /* 0x000fce0008000f00 */
.L_x_254:
[----:B-1----:R1:W2:Y:S02]  /*a3d0*/  SYNCS.PHASECHK.TRANS64.TRYWAIT P0, [R4+URZ+0x3a0], R0 ;  /* 0x0003a000040075a7 */ /* 0x0022a400080011ff */
[----:B--2---:R-:W-:Y:S05]  /*a3e0*/  @!P0 NANOSLEEP.SYNCS 0x989680 ;  /* 0x009896800000895d */ /* 0x004fea0003900000 */
[----:B------:R-:W2:Y:S02]  /*a3f0*/  @!P0 SYNCS.PHASECHK.TRANS64 P0, [R4+URZ+0x3a0], R0 ;  /* 0x0003a000040085a7 */ /* 0x000ea400080010ff */
[----:B--2---:R-:W-:Y:S05]  /*a400*/  @!P0 BRA `(.L_x_254) ;  /* 0xfffffffc00f08947 */ /* 0x004fea000383ffff */
[----:B------:R-:W-:Y:S05]  /*a410*/  BRA `(.L_x_255) ;  /* 0xffffffb400607947 */ /* 0x000fea000383ffff */
.L_x_102:
[----:B-1----:R-:W-:Y:S07]  /*a420*/  MOV R0, UR5 ;  /* 0x0000000500007c02 */ /* 0x002fee0008000f00 */
.L_x_256:
[----:B-1----:R1:W2:Y:S02]  /*a430*/  SYNCS.PHASECHK.TRANS64.TRYWAIT P0, [R0+URZ], R5 ;  /* 0x00000005000075a7 */ /* 0x0022a400080011ff */
[----:B--2---:R-:W-:Y:S05]  /*a440*/  @!P0 NANOSLEEP.SYNCS 0x989680 ;  /* 0x009896800000895d */ /* 0x004fea0003900000 */
[----:B------:R-:W2:Y:S02]  /*a450*/  @!P0 SYNCS.PHASECHK.TRANS64 P0, [R0+URZ], R5 ;  /* 0x00000005000085a7 */ /* 0x000ea400080010ff */
[----:B--2---:R-:W-:Y:S05]  /*a460*/  @!P0 BRA `(.L_x_256) ;  /* 0xfffffffc00f08947 */ /* 0x004fea000383ffff */
[----:B------:R-:W-:Y:S05]  /*a470*/  BRA `(.L_x_101) ;  /* 0xffffffb400847947 */ /* 0x000fea000383ffff */
.L_x_105:
[----:B------:R-:W-:-:S07]  /*a480*/  MOV R0, UR4 ;  /* 0x0000000400007c02 */ /* 0x000fce0008000f00 */
.L_x_257:
[----:B-1----:R1:W3:Y:S02]  /*a490*/  SYNCS.PHASECHK.TRANS64.TRYWAIT P0, [R0+URZ], R2 ;  /* 0x00000002000075a7 */ /* 0x0022e400080011ff */
[----:B---3--:R-:W-:Y:S05]  /*a4a0*/  @!P0 NANOSLEEP.SYNCS 0x989680 ;  /* 0x009896800000895d */ /* 0x008fea0003900000 */
[----:B------:R-:W3:Y:S02]  /*a4b0*/  @!P0 SYNCS.PHASECHK.TRANS64 P0, [R0+URZ], R2 ;  /* 0x00000002000085a7 */ /* 0x000ee400080010ff */
[----:B---3--:R-:W-:Y:S05]  /*a4c0*/  @!P0 BRA `(.L_x_257) ;  /* 0xfffffffc00f08947 */ /* 0x008fea000383ffff */
[----:B------:R-:W-:Y:S05]  /*a4d0*/  BRA `(.L_x_258) ;  /* 0xffffffb8002c7947 */ /* 0x000fea000383ffff */
.L_x_106:
[----:B------:R-:W-:-:S07]  /*a4e0*/  MOV R0, UR4 ;  /* 0x0000000400007c02 */ /* 0x000fce0008000f00 */
.L_x_259:
[----:B-1----:R1:W2:Y:S02]  /*a4f0*/  SYNCS.PHASECHK.TRANS64.TRYWAIT P0, [R0+URZ], R2 ;  /* 0x00000002000075a7 */ /* 0x0022a400080011ff */
[----:B--2---:R-:W-:Y:S05]  /*a500*/  @!P0 NANOSLEEP.SYNCS 0x989680 ;  /* 0x009896800000895d */ /* 0x004fea0003900000 */
[----:B------:R-:W2:Y:S02]  /*a510*/  @!P0 SYNCS.PHASECHK.TRANS64 P0, [R0+URZ], R2 ;  /* 0x00000002000085a7 */ /* 0x000ea400080010ff */
[----:B--2---:R-:W-:Y:S05]  /*a520*/  @!P0 BRA `(.L_x_259) ;  /* 0xfffffffc00f08947 */ /* 0x004fea000383ffff */
[----:B------:R-:W-:Y:S05]  /*a530*/  BRA `(.L_x_260) ;  /* 0xffffffb800387947 */ /* 0x000fea000383ffff */
.L_x_111:
[----:B------:R-:W-:Y:S07]  /*a540*/  MOV R0, UR28 ;  /* 0x0000001c00007c02 */ /* 0x000fee0008000f00 */
.L_x_261:
[----:B--2---:R2:W3:Y:S02]  /*a550*/  SYNCS.PHASECHK.TRANS64.TRYWAIT P0, [R0+URZ+0x380], R3 ;  /* 0x00038003000075a7 */ /* 0x0044e400080011ff */
[----:B---3--:R-:W-:Y:S05]  /*a560*/  @!P0 NANOSLEEP.SYNCS 0x989680 ;  /* 0x009896800000895d */ /* 0x008fea0003900000 */
[----:B------:R-:W3:Y:S02]  /*a570*/  @!P0 SYNCS.PHASECHK.TRANS64 P0, [R0+URZ+0x380], R3 ;  /* 0x00038003000085a7 */ /* 0x000ee400080010ff */
[----:B---3--:R-:W-:Y:S05]  /*a580*/  @!P0 BRA `(.L_x_261) ;  /* 0xfffffffc00f08947 */ /* 0x008fea000383ffff */
[----:B------:R-:W-:Y:S05]  /*a590*/  BRA `(.L_x_262) ;  /* 0xffffffbc00607947 */ /* 0x000fea000383ffff */
.L_x_114:
[----:B------:R-:W-:Y:S07]  /*a5a0*/  MOV R0, UR28 ;  /* 0x0000001c00007c02 */ /* 0x000fee0008000f00 */
.L_x_263:
[----:B--2---:R2:W3:Y:S02]  /*a5b0*/  SYNCS.PHASECHK.TRANS64.TRYWAIT P3, [R0+URZ+0x378], R12 ;  /* 0x0003780c000075a7 */ /* 0x0044e400080611ff */
[----:B---3--:R-:W-:Y:S05]  /*a5c0*/  @!P3 NANOSLEEP.SYNCS 0x989680 ;  /* 0x009896800000b95d */ /* 0x008fea0003900000 */
[----:B------:R-:W3:Y:S02]  /*a5d0*/  @!P3 SYNCS.PHASECHK.TRANS64 P3, [R0+URZ+0x378], R12 ;  /* 0x0003780c0000b5a7 */ /* 0x000ee400080610ff */
[----:B---3--:R-:W-:Y:S05]  /*a5e0*/  @!P3 BRA `(.L_x_263) ;  /* 0xfffffffc00f0b947 */ /* 0x008fea000383ffff */
[----:B------:R-:W-:Y:S05]  /*a5f0*/  BRA `(.L_x_113) ;  /* 0xffffffc000bc7947 */ /* 0x000fea000383ffff */
.L_x_117:
[----:B--2---:R-:W-:Y:S07]  /*a600*/  MOV R0, UR28 ;  /* 0x0000001c00007c02 */ /* 0x004fee0008000f00 */
.L_x_264:
[----:B--2---:R2:W3:Y:S02]  /*a610*/  SYNCS.PHASECHK.TRANS64.TRYWAIT P0, [R0+URZ+0x368], R3 ;  /* 0x00036803000075a7 */ /* 0x0044e400080011ff */
[----:B---3--:R-:W-:Y:S05]  /*a620*/  @!P0 NANOSLEEP.SYNCS 0x989680 ;  /* 0x009896800000895d */ /* 0x008fea0003900000 */
[----:B------:R-:W3:Y:S02]  /*a630*/  @!P0 SYNCS.PHASECHK.TRANS64 P0, [R0+URZ+0x368], R3 ;  /* 0x00036803000085a7 */ /* 0x000ee400080010ff */
[----:B---3--:R-:W-:Y:S05]  /*a640*/  @!P0 BRA `(.L_x_264) ;  /* 0xfffffffc00f08947 */ /* 0x008fea000383ffff */
[----:B------:R-:W-:Y:S05]  /*a650*/  BRA `(.L_x_265) ;  /* 0xffffffc400087947 */ /* 0x000fea000383ffff */
.L_x_120:
[----:B------:R-:W-:Y:S07]  /*a660*/  MOV R0, UR43 ;  /* 0x0000002b00007c02 */ /* 0x000fee0008000f00 */
.L_x_266:
[----:B-1----:R1:W2:Y:S02]  /*a670*/  SYNCS.PHASECHK.TRANS64.TRYWAIT P0, [R0+URZ+0x380], R2 ;  /* 0x00038002000075a7 */ /* 0x0022a400080011ff */
[----:B--2---:R-:W-:Y:S05]  /*a680*/  @!P0 NANOSLEEP.SYNCS 0x989680 ;  /* 0x009896800000895d */ /* 0x004fea0003900000 */
[----:B------:R-:W2:Y:S02]  /*a690*/  @!P0 SYNCS.PHASECHK.TRANS64 P0, [R0+URZ+0x380], R2 ;  /* 0x00038002000085a7 */ /* 0x000ea400080010ff */
[----:B--2---:R-:W-:Y:S05]  /*a6a0*/  @!P0 BRA `(.L_x_266) ;  /* 0xfffffffc00f08947 */ /* 0x004fea000383ffff */
[----:B------:R-:W-:Y:S05]  /*a6b0*/  BRA `(.L_x_267) ;  /* 0xffffffc800ac7947 */ /* 0x000fea000383ffff */
.L_x_131:
[----:B-1----:R-:W-:Y:S04]  /*a6c0*/  MOV R3, UR43 ;  /* 0x0000002b00037c02 */ /* 0x002fe80008000f00 */
[----:B------:R1:W2:Y:S03]  /*a6d0*/  SYNCS.PHASECHK.TRANS64.TRYWAIT P1, [R3+URZ+0x360], R4 ;  /* 0x00036004030075a7 */ /* 0x0002a600080211ff */
[----:B--2---:R-:W-:Y:S05]  /*a6e0*/  @!P1 NANOSLEEP.SYNCS 0x989680 ;  /* 0x009896800000995d */ /* 0x004fea0003900000 */
[----:B------:R-:W2:Y:S02]  /*a6f0*/  @!P1 SYNCS.PHASECHK.TRANS64 P1, [R3+URZ+0x360], R4 ;  /* 0x00036004030095a7 */ /* 0x000ea400080210ff */
[----:B--2---:R-:W-:Y:S05]  /*a700*/  @!P1 BRA `(.L_x_131) ;  /* 0xfffffffc00ec9947 */ /* 0x004fea000383ffff */
[----:B------:R-:W-:Y:S05]  /*a710*/  BRA `(.L_x_130) ;  /* 0xffffffd400e87947 */ /* 0x000fea000383ffff */
.L_x_133:
[----:B-1----:R1:W2:Y:S02]  /*a720*/  SYNCS.PHASECHK.TRANS64.TRYWAIT P1, [R22+URZ+0x390], R0 ;  /* 0x00039000160075a7 */ /* 0x0022a400080211ff */
[----:B--2---:R-:W-:Y:S05]  /*a730*/  @!P1 NANOSLEEP.SYNCS 0x989680 ;  /* 0x009896800000995d */ /* 0x004fea0003900000 */
[----:B------:R-:W2:Y:S02]  /*a740*/  @!P1 SYNCS.PHASECHK.TRANS64 P1, [R22+URZ+0x390], R0 ;  /* 0x00039000160095a7 */ /* 0x000ea400080210ff */
[----:B--2---:R-:W-:Y:S05]  /*a750*/  @!P1 BRA `(.L_x_133) ;  /* 0xfffffffc00f09947 */ /* 0x004fea000383ffff */
[----:B------:R-:W-:Y:S05]  /*a760*/  BRA `(.L_x_132) ;  /* 0xffffffd800287947 */ /* 0x000fea000383ffff */
        .weak           $__internal_0_$__cuda_sm10x_tcgen05_guardrail_trap_col_being_dealloced_not_returned_by_alloc
        .type           $__internal_0_$__cuda_sm10x_tcgen05_guardrail_trap_col_being_dealloced_not_returned_by_alloc,@function
        .size           $__internal_0_$__cuda_sm10x_tcgen05_guardrail_trap_col_being_dealloced_not_returned_by_alloc,($__internal_1_$__cuda_sm10x_tcgen05_guardrail_trap_phase_invalid_during_alloc - $__internal_0_$__cuda_sm10x_tcgen05_guardrail_trap_col_being_dealloced_not_returned_by_alloc)
$__internal_0_$__cuda_sm10x_tcgen05_guardrail_trap_col_being_dealloced_not_returned_by_alloc:
[----:B------:R-:W-:Y:S05]  /*a770*/  BPT.TRAP 0x1 ;  /* 0x000000040000795c */ /* 0x000fea0000300000 */
[----:B------:R-:W-:-:S04]  /*a780*/  HFMA2 R3, -RZ, RZ, 0, 0 ;  /* 0x00000000ff037431 */ /* 0x000fc800000001ff */
[----:B------:R-:W-:Y:S05]  /*a790*/  RET.REL.NODEC R2 `(_ZN7cutlass13device_kernelINS_4conv6kernel13ConvUniversalINS1_16ConvProblemShapeILNS1_8OperatorE0ELi3EEENS1_10collective14CollectiveConvINS1_47MainloopSm100TmaUmmaWarpSpecializedImplicitGemmILS5_0ELi54ELi3ELi1ELi2EN4cute5tupleIJNSA_1CILi1EEESD_SD_EEEEENSB_IJNSC_ILi64EEESG_NSB_IJNSC_ILi32EEEEEEEEENS_12float_e4m3_tESK_NSA_8TiledMMAINSA_8MMA_AtomIJNSA_10MMA_TraitsINSA_19SM100_MMA_F8F6F4_SSEJSK_SK_fSG_SG_NSA_17integral_constantINSA_4UMMA5MajorELSR_0EEESS_NSP_INSQ_7ScaleInELST_0EEESU_EEEEEENSA_6LayoutISE_NSB_IJNSC_ILi0EEESY_SY_EEEEENSB_IJNSA_10UnderscoreES11_S11_EEEEENS7_6detail27Sm100ImplicitGemmTileTraitsINSA_20SM90_TMA_LOAD_IM2COLENSA_14ComposedLayoutINSA_7SwizzleILi1ELi4ELi3EEENSA_18smem_ptr_flag_bitsILi8EEENSX_INSB_IJNSC_ILi8EEESH_EEENSB_IJSH_SD_EEEEEEEvEENS15_INSA_13SM90_TMA_LOADES1G_vEEEENS_8epilogue10collective18CollectiveEpilogueINS1L_23Sm100TmaWarpSpecializedILi1ELi1ELi32ELb0ELb0EEEJSJ_NSB_IJNSX_ISG_SD_EES1Q_EEESK_NSB_IJNSB_IJllllEEESD_SY_EEESK_S1T_NS1L_6fusion15FusionCallbacksIS1P_NS1U_17LinearCombinationISK_fSK_fLNS_15FloatRoundStyleE2EEESJ_S1R_JEEENSA_5SM1004TMEM4LOAD26SM100_TMEM_LOAD_16dp32b32xES16_NS17_INS18_ILi2ELi4ELi3EEES1B_NSX_INSB_IJS1C_SG_EEENSB_IJSG_SD_EEEEEEENSA_39AutoVectorizingCopyWithAssumedAlignmentILi128EEENSA_21SM90_TMA_STORE_IM2COLES28_S2A_S2A_EEEvvEEEEvNT_6ParamsE) ;  /* 0xffffff5802187950 */ /* 0x000fea0003c3ffff */
        .weak           $__internal_1_$__cuda_sm10x_tcgen05_guardrail_trap_phase_invalid_during_alloc
        .type           $__internal_1_$__cuda_sm10x_tcgen05_guardrail_trap_phase_invalid_during_alloc,@function
        .size           $__internal_1_$__cuda_sm10x_tcgen05_guardrail_trap_phase_invalid_during_alloc,($__internal_2_$__cuda_sm10x_tcgen05_guardrail_trap_unallocated_columns_being_dealloced - $__internal_1_$__cuda_sm10x_tcgen05_guardrail_trap_phase_invalid_during_alloc)
$__internal_1_$__cuda_sm10x_tcgen05_guardrail_trap_phase_invalid_during_alloc:
[----:B------:R-:W-:Y:S05]  /*a7a0*/  BPT.TRAP 0x1 ;  /* 0x000000040000795c */ /* 0x000fea0000300000 */
[----:B------:R-:W-:-:S04]  /*a7b0*/  MOV R3, 0x0 ;  /* 0x0000000000037802 */ /* 0x000fc80000000f00 */
[----:B------:R-:W-:Y:S05]  /*a7c0*/  RET.REL.NODEC R2 `(_ZN7cutlass13device_kernelINS_4conv6kernel13ConvUniversalINS1_16ConvProblemShapeILNS1_8OperatorE0ELi3EEENS1_10collective14CollectiveConvINS1_47MainloopSm100TmaUmmaWarpSpecializedImplicitGemmILS5_0ELi54ELi3ELi1ELi2EN4cute5tupleIJNSA_1CILi1EEESD_SD_EEEEENSB_IJNSC_ILi64EEESG_NSB_IJNSC_ILi32EEEEEEEEENS_12float_e4m3_tESK_NSA_8TiledMMAINSA_8MMA_AtomIJNSA_10MMA_TraitsINSA_19SM100_MMA_F8F6F4_SSEJSK_SK_fSG_SG_NSA_17integral_constantINSA_4UMMA5MajorELSR_0EEESS_NSP_INSQ_7ScaleInELST_0EEESU_EEEEEENSA_6LayoutISE_NSB_IJNSC_ILi0EEESY_SY_EEEEENSB_IJNSA_10UnderscoreES11_S11_EEEEENS7_6detail27Sm100ImplicitGemmTileTraitsINSA_20SM90_TMA_LOAD_IM2COLENSA_14ComposedLayoutINSA_7SwizzleILi1ELi4ELi3EEENSA_18smem_ptr_flag_bitsILi8EEENSX_INSB_IJNSC_ILi8EEESH_EEENSB_IJSH_SD_EEEEEEEvEENS15_INSA_13SM90_TMA_LOADES1G_vEEEENS_8epilogue10collective18CollectiveEpilogueINS1L_23Sm100TmaWarpSpecializedILi1ELi1ELi32ELb0ELb0EEEJSJ_NSB_IJNSX_ISG_SD_EES1Q_EEESK_NSB_IJNSB_IJllllEEESD_SY_EEESK_S1T_NS1L_6fusion15FusionCallbacksIS1P_NS1U_17LinearCombinationISK_fSK_fLNS_15FloatRoundStyleE2EEESJ_S1R_JEEENSA_5SM1004TMEM4LOAD26SM100_TMEM_LOAD_16dp32b32xES16_NS17_INS18_ILi2ELi4ELi3EEES1B_NSX_INSB_IJS1C_SG_EEENSB_IJSG_SD_EEEEEEENSA_39AutoVectorizingCopyWithAssumedAlignmentILi128EEENSA_21SM90_TMA_STORE_IM2COLES28_S2A_S2A_EEEvvEEEEvNT_6ParamsE) ;  /* 0xffffff58020c7950 */ /* 0x000fea0003c3ffff */
        .weak           $__internal_2_$__cuda_sm10x_tcgen05_guardrail_trap_unallocated_columns_being_dealloced
        .type           $__internal_2_$__cuda_sm10x_tcgen05_guardrail_trap_unallocated_columns_being_dealloced,@function
        .size           $__internal_2_$__cuda_sm10x_tcgen05_guardrail_trap_unallocated_columns_being_dealloced,(.L_x_269 - $__internal_2_$__cuda_sm10x_tcgen05_guardrail_trap_unallocated_columns_being_dealloced)
$__internal_2_$__cuda_sm10x_tcgen05_guardrail_trap_unallocated_columns_being_dealloced:
[----:B------:R-:W-:Y:S05]  /*a7d0*/  BPT.TRAP 0x1 ;  /* 0x000000040000795c */ /* 0x000fea0000300000 */
[----:B------:R-:W-:-:S04]  /*a7e0*/  HFMA2 R3, -RZ, RZ, 0, 0 ;  /* 0x00000000ff037431 */ /* 0x000fc800000001ff */
[----:B------:R-:W-:Y:S05]  /*a7f0*/  RET.REL.NODEC R2 `(_ZN7cutlass13device_kernelINS_4conv6kernel13ConvUniversalINS1_16ConvProblemShapeILNS1_8OperatorE0ELi3EEENS1_10collective14CollectiveConvINS1_47MainloopSm100TmaUmmaWarpSpecializedImplicitGemmILS5_0ELi54ELi3ELi1ELi2EN4cute5tupleIJNSA_1CILi1EEESD_SD_EEEEENSB_IJNSC_ILi64EEESG_NSB_IJNSC_ILi32EEEEEEEEENS_12float_e4m3_tESK_NSA_8TiledMMAINSA_8MMA_AtomIJNSA_10MMA_TraitsINSA_19SM100_MMA_F8F6F4_SSEJSK_SK_fSG_SG_NSA_17integral_constantINSA_4UMMA5MajorELSR_0EEESS_NSP_INSQ_7ScaleInELST_0EEESU_EEEEEENSA_6LayoutISE_NSB_IJNSC_ILi0EEESY_SY_EEEEENSB_IJNSA_10UnderscoreES11_S11_EEEEENS7_6detail27Sm100ImplicitGemmTileTraitsINSA_20SM90_TMA_LOAD_IM2COLENSA_14ComposedLayoutINSA_7SwizzleILi1ELi4ELi3EEENSA_18smem_ptr_flag_bitsILi8EEENSX_INSB_IJNSC_ILi8EEESH_EEENSB_IJSH_SD_EEEEEEEvEENS15_INSA_13SM90_TMA_LOADES1G_vEEEENS_8epilogue10collective18CollectiveEpilogueINS1L_23Sm100TmaWarpSpecializedILi1ELi1ELi32ELb0ELb0EEEJSJ_NSB_IJNSX_ISG_SD_EES1Q_EEESK_NSB_IJNSB_IJllllEEESD_SY_EEESK_S1T_NS1L_6fusion15FusionCallbacksIS1P_NS1U_17LinearCombinationISK_fSK_fLNS_15FloatRoundStyleE2EEESJ_S1R_JEEENSA_5SM1004TMEM4LOAD26SM100_TMEM_LOAD_16dp32b32xES16_NS17_INS18_ILi2ELi4ELi3EEES1B_NSX_INSB_IJS1C_SG_EEENSB_IJSG_SD_EEEEEEENSA_39AutoVectorizingCopyWithAssumedAlignmentILi128EEENSA_21SM90_TMA_STORE_IM2COLES28_S2A_S2A_EEEvvEEEEvNT_6ParamsE) ;  /* 0xffffff5802007950 */ /* 0x000fea0003c3ffff */
.L_x_268:
[----:B------:R-:W-:-:S00]  /*a800*/  BRA `(.L_x_268) ;  /* 0xfffffffc00fc7947 */ /* 0x000fc0000383ffff */
[----:B------:R-:W-:-:S00]  /*a810*/  NOP ;  /* 0x0000000000007918 */ /* 0x000fc00000000000 */
        /* <DEDUP_REMOVED lines=14> */
.L_x_269:


//--------------------- .nv.global.init           --------------------------
	.section	.nv.global.init,"aw",@progbits
.nv.global.init:
	.type		$str$29,@object
	.size		$str$29,($str$30 - $str$29)
$str$29:
        /*0000*/ 	.byte	0x28, 0x61, 0x64, 0x64, 0x72, 0x65, 0x73, 0x73, 0x20, 0x26, 0x20, 0x6d, 0x61, 0x73, 0x6b, 0x29
        /*0010*/ 	.byte	0x20, 0x3d, 0x3d, 0x20, 0x30, 0x00
	.type		$str$30,@object
	.size		$str$30,($str$28 - $str$30)
$str$30:
        /*0016*/ 	.byte	0x2f, 0x74, 0x6d, 0x70, 0x2f, 0x63, 0x75, 0x74, 0x6c, 0x61, 0x73, 0x73, 0x5f, 0x73, 0x77, 0x65
        /*0026*/ 	.byte	0x65, 0x70, 0x5f, 0x73, 0x72, 0x63, 0x2f, 0x69, 0x6e, 0x63, 0x6c, 0x75, 0x64, 0x65, 0x2f, 0x63
        /*0036*/ 	.byte	0x75, 0x74, 0x65, 0x2f, 0x70, 0x6f, 0x69, 0x6e, 0x74, 0x65, 0x72, 0x5f, 0x66, 0x6c, 0x61, 0x67
        /*0046*/ 	.byte	0x67, 0x65, 0x64, 0x2e, 0x68, 0x70, 0x70, 0x00
	.type		$str$28,@object
	.size		$str$28,($str$27 - $str$28)
$str$28:
        /*004e*/ 	.byte	0x2f, 0x74, 0x6d, 0x70, 0x2f, 0x63, 0x75, 0x74, 0x6c, 0x61, 0x73, 0x73, 0x5f, 0x73, 0x77, 0x65
        /*005e*/ 	.byte	0x65, 0x70, 0x5f, 0x73, 0x72, 0x63, 0x2f, 0x69, 0x6e, 0x63, 0x6c, 0x75, 0x64, 0x65, 0x2f, 0x63
        /*006e*/ 	.byte	0x75, 0x74, 0x65, 0x2f, 0x61, 0x74, 0x6f, 0x6d, 0x2f, 0x63, 0x6f, 0x70, 0x79, 0x5f, 0x74, 0x72
        /*007e*/ 	.byte	0x61, 0x69, 0x74, 0x73, 0x5f, 0x73, 0x6d, 0x31, 0x30, 0x30, 0x2e, 0x68, 0x70, 0x70, 0x00
	.type		$str$27,@object
	.size		$str$27,(__unnamed_1 - $str$27)
$str$27:
        /*008d*/ 	.byte	0x28, 0x28, 0x75, 0x69, 0x6e, 0x74, 0x33, 0x32, 0x5f, 0x74, 0x28, 0x74, 0x68, 0x72, 0x65, 0x61
        /*009d*/ 	.byte	0x64, 0x49, 0x64, 0x78, 0x2e, 0x78, 0x29, 0x20, 0x2f, 0x20, 0x33, 0x32, 0x29, 0x20, 0x25, 0x20
        /*00ad*/ 	.byte	0x34, 0x29, 0x20, 0x3d, 0x3d, 0x20, 0x28, 0x28, 0x28, 0x74, 0x6d, 0x65, 0x6d, 0x5f, 0x61, 0x64
        /*00bd*/ 	.byte	0x64, 0x72, 0x20, 0x3e, 0x3e, 0x20, 0x31, 0x36, 0x29, 0x20, 0x2f, 0x20, 0x33, 0x32, 0x29, 0x20
        /*00cd*/ 	.byte	0x25, 0x20, 0x34, 0x29, 0x00
	.type		__unnamed_1,@object
	.size		__unnamed_1,(__unnamed_2 - __unnamed_1)
__unnamed_1:
        /*00d2*/ 	.byte	0x61, 0x75, 0x74, 0x6f, 0x20, 0x63, 0x75, 0x74, 0x65, 0x3a, 0x3a, 0x61, 0x73, 0x5f, 0x70, 0x6f
        /* <DEDUP_REMOVED lines=24> */
        /*0262*/ 	.byte	0x3c, 0x34, 0x30, 0x39, 0x36, 0x3e, 0x3e, 0x3e, 0x3e, 0x5d, 0x00
	.type		__unnamed_2,@object
	.size		__unnamed_2,(.L_2 - __unnamed_2)
__unnamed_2:
        /* <DEDUP_REMOVED lines=40> */
        /*04ed*/ 	.byte	0x74, 0x65, 0x3a, 0x3a, 0x43, 0x3c, 0x30, 0x3e, 0x3e, 0x3e, 0x3e, 0x5d, 0x00
.L_2:


//--------------------- .nv.shared._ZN7cutlass13device_kernelINS_4conv6kernel13ConvUniversalINS1_16ConvProblemShapeILNS1_8OperatorE0ELi3EEENS1_10collective14CollectiveConvINS1_47MainloopSm100TmaUmmaWarpSpecializedImplicitGemmILS5_0ELi54ELi3ELi1ELi2EN4cute5tupleIJNSA_1CILi1EEESD_SD_EEEEENSB_IJNSC_ILi64EEESG_NSB_IJNSC_ILi32EEEEEEEEENS_12float_e4m3_tESK_NSA_8TiledMMAINSA_8MMA_AtomIJNSA_10MMA_TraitsINSA_19SM100_MMA_F8F6F4_SSEJSK_SK_fSG_SG_NSA_17integral_constantINSA_4UMMA5MajorELSR_0EEESS_NSP_INSQ_7ScaleInELST_0EEESU_EEEEEENSA_6LayoutISE_NSB_IJNSC_ILi0EEESY_SY_EEEEENSB_IJNSA_10UnderscoreES11_S11_EEEEENS7_6detail27Sm100ImplicitGemmTileTraitsINSA_20SM90_TMA_LOAD_IM2COLENSA_14ComposedLayoutINSA_7SwizzleILi1ELi4ELi3EEENSA_18smem_ptr_flag_bitsILi8EEENSX_INSB_IJNSC_ILi8EEESH_EEENSB_IJSH_SD_EEEEEEEvEENS15_INSA_13SM90_TMA_LOADES1G_vEEEENS_8epilogue10collective18CollectiveEpilogueINS1L_23Sm100TmaWarpSpecializedILi1ELi1ELi32ELb0ELb0EEEJSJ_NSB_IJNSX_ISG_SD_EES1Q_EEESK_NSB_IJNSB_IJllllEEESD_SY_EEESK_S1T_NS1L_6fusion15FusionCallbacksIS1P_NS1U_17LinearCombinationISK_fSK_fLNS_15FloatRoundStyleE2EEESJ_S1R_JEEENSA_5SM1004TMEM4LOAD26SM100_TMEM_LOAD_16dp32b32xES16_NS17_INS18_ILi2ELi4ELi3EEES1B_NSX_INSB_IJS1C_SG_EEENSB_IJSG_SD_EEEEEEENSA_39AutoVectorizingCopyWithAssumedAlignmentILi128EEENSA_21SM90_TMA_STORE_IM2COLES28_S2A_S2A_EEEvvEEEEvNT_6ParamsE --------------------------
	.section	.nv.shared._ZN7cutlass13device_kernelINS_4conv6kernel13ConvUniversalINS1_16ConvProblemShapeILNS1_8OperatorE0ELi3EEENS1_10collective14CollectiveConvINS1_47MainloopSm100TmaUmmaWarpSpecializedImplicitGemmILS5_0ELi54ELi3ELi1ELi2EN4cute5tupleIJNSA_1CILi1EEESD_SD_EEEEENSB_IJNSC_ILi64EEESG_NSB_IJNSC_ILi32EEEEEEEEENS_12float_e4m3_tESK_NSA_8TiledMMAINSA_8MMA_AtomIJNSA_10MMA_TraitsINSA_19SM100_MMA_F8F6F4_SSEJSK_SK_fSG_SG_NSA_17integral_constantINSA_4UMMA5MajorELSR_0EEESS_NSP_INSQ_7ScaleInELST_0EEESU_EEEEEENSA_6LayoutISE_NSB_IJNSC_ILi0EEESY_SY_EEEEENSB_IJNSA_10UnderscoreES11_S11_EEEEENS7_6detail27Sm100ImplicitGemmTileTraitsINSA_20SM90_TMA_LOAD_IM2COLENSA_14ComposedLayoutINSA_7SwizzleILi1ELi4ELi3EEENSA_18smem_ptr_flag_bitsILi8EEENSX_INSB_IJNSC_ILi8EEESH_EEENSB_IJSH_SD_EEEEEEEvEENS15_INSA_13SM90_TMA_LOADES1G_vEEEENS_8epilogue10collective18CollectiveEpilogueINS1L_23Sm100TmaWarpSpecializedILi1ELi1ELi32ELb0ELb0EEEJSJ_NSB_IJNSX_ISG_SD_EES1Q_EEESK_NSB_IJNSB_IJllllEEESD_SY_EEESK_S1T_NS1L_6fusion15FusionCallbacksIS1P_NS1U_17LinearCombinationISK_fSK_fLNS_15FloatRoundStyleE2EEESJ_S1R_JEEENSA_5SM1004TMEM4LOAD26SM100_TMEM_LOAD_16dp32b32xES16_NS17_INS18_ILi2ELi4ELi3EEES1B_NSX_INSB_IJS1C_SG_EEENSB_IJSG_SD_EEEEEEENSA_39AutoVectorizingCopyWithAssumedAlignmentILi128EEENSA_21SM90_TMA_STORE_IM2COLES28_S2A_S2A_EEEvvEEEEvNT_6ParamsE,"aw",@nobits
	.sectionflags	@""
	.align	16
	.zero		1024


//--------------------- .nv.shared.reserved.0     --------------------------
	.section	.nv.shared.reserved.0,"aw",@nobits
	.weak		__nv_reservedSMEM_offset_0_alias
	.size		__nv_reservedSMEM_offset_0_alias, 0, 64
	.other		__nv_reservedSMEM_offset_0_alias,@"STO_CUDA_RESERVED_SHARED STV_DEFAULT"
__nv_reservedSMEM_offset_0_alias:
	.zero		0
.nv.shared.reserved.0:
	.zero		64
	.weak		__nv_reservedSMEM_tcgen05_partition
	.type		__nv_reservedSMEM_tcgen05_partition,@object
	.size		__nv_reservedSMEM_tcgen05_partition,(.L_0 - __nv_reservedSMEM_tcgen05_partition)
__nv_reservedSMEM_tcgen05_partition:
	.zero		32
.L_0:


//--------------------- .nv.global                --------------------------
	.section	.nv.global,"aw",@nobits
.nv.global:
	.type		_ZN39_INTERNAL_5cede221_4_k_cu_8cd04f58_27124cute1_E,@object
	.size		_ZN39_INTERNAL_5cede221_4_k_cu_8cd04f58_27124cute1_E,(_ZN39_INTERNAL_5cede221_4_k_cu_8cd04f58_27124cuda3std3__45__cpo6cbeginE - _ZN39_INTERNAL_5cede221_4_k_cu_8cd04f58_27124cute1_E)
_ZN39_INTERNAL_5cede221_4_k_cu_8cd04f58_27124cute1_E:
	.zero		1
	.type		_ZN39_INTERNAL_5cede221_4_k_cu_8cd04f58_27124cuda3std3__45__cpo6cbeginE,@object
	.size		_ZN39_INTERNAL_5cede221_4_k_cu_8cd04f58_27124cuda3std3__45__cpo6cbeginE,(_ZN39_INTERNAL_5cede221_4_k_cu_8cd04f58_27124cuda3std3__48in_placeE - _ZN39_INTERNAL_5cede221_4_k_cu_8cd04f58_27124cuda3std3__45__cpo6cbeginE)
_ZN39_INTERNAL_5cede221_4_k_cu_8cd04f58_27124cuda3std3__45__cpo6cbeginE:
	.zero		1
	.type		_ZN39_INTERNAL_5cede221_4_k_cu_8cd04f58_27124cuda3std3__48in_placeE,@object
	.size		_ZN39_INTERNAL_5cede221_4_k_cu_8cd04f58_27124cuda3std3__48in_placeE,(_ZN39_INTERNAL_5cede221_4_k_cu_8cd04f58_27124cuda3std6ranges3__45__cpo9iter_moveE - _ZN39_INTERNAL_5cede221_4_k_cu_8cd04f58_27124cuda3std3__48in_placeE)
_ZN39_INTERNAL_5cede221_4_k_cu_8cd04f58_27124cuda3std3__48in_placeE:
	.zero		1
	.type		_ZN39_INTERNAL_5cede221_4_k_cu_8cd04f58_27124cuda3std6ranges3__45__cpo9iter_moveE,@object
	.size		_ZN39_INTERNAL_5cede221_4_k_cu_8cd04f58_27124cuda3std6ranges3__45__cpo9iter_moveE,(_ZN39_INTERNAL_5cede221_4_k_cu_8cd04f58_27124cuda3std3__45__cpo5beginE - _ZN39_INTERNAL_5cede221_4_k_cu_8cd04f58_27124cuda3std6ranges3__45__cpo9iter_moveE)
_ZN39_INTERNAL_5cede221_4_k_cu_8cd04f58_27124cuda3std6ranges3__45__cpo9iter_moveE:
	.zero		1
	.type		_ZN39_INTERNAL_5cede221_4_k_cu_8cd04f58_27124cuda3std3__45__cpo5beginE,@object
	.size		_ZN39_INTERNAL_5cede221_4_k_cu_8cd04f58_27124cuda3std3__45__cpo5beginE,(_ZN39_INTERNAL_5cede221_4_k_cu_8cd04f58_27124cuda3std3__441_GLOBAL__N__5cede221_4_k_cu_8cd04f58_27126ignoreE - _ZN39_INTERNAL_5cede221_4_k_cu_8cd04f58_27124cuda3std3__45__cpo5beginE)
_ZN39_INTERNAL_5cede221_4_k_cu_8cd04f58_27124cuda3std3__45__cpo5beginE:
	.zero		1
	.type		_ZN39_INTERNAL_5cede221_4_k_cu_8cd04f58_27124cuda3std3__441_GLOBAL__N__5cede221_4_k_cu_8cd04f58_27126ignoreE,@object
	.size		_ZN39_INTERNAL_5cede221_4_k_cu_8cd04f58_27124cuda3std3__441_GLOBAL__N__5cede221_4_k_cu_8cd04f58_27126ignoreE,(_ZN39_INTERNAL_5cede221_4_k_cu_8cd04f58_27124cute7productE - _ZN39_INTERNAL_5cede221_4_k_cu_8cd04f58_27124cuda3std3__441_GLOBAL__N__5cede221_4_k_cu_8cd04f58_27126ignoreE)
_ZN39_INTERNAL_5cede221_4_k_cu_8cd04f58_27124cuda3std3__441_GLOBAL__N__5cede221_4_k_cu_8cd04f58_27126ignoreE:
	.zero		1
	.type		_ZN39_INTERNAL_5cede221_4_k_cu_8cd04f58_27124cute7productE,@object
	.size		_ZN39_INTERNAL_5cede221_4_k_cu_8cd04f58_27124cute7productE,(_ZN39_INTERNAL_5cede221_4_k_cu_8cd04f58_27124cuda3std3__45__cpo3endE - _ZN39_INTERNAL_5cede221_4_k_cu_8cd04f58_27124cute7productE)
_ZN39_INTERNAL_5cede221_4_k_cu_8cd04f58_27124cute7productE:
	.zero		1
	.type		_ZN39_INTERNAL_5cede221_4_k_cu_8cd04f58_27124cuda3std3__45__cpo3endE,@object
	.size		_ZN39_INTERNAL_5cede221_4_k_cu_8cd04f58_27124cuda3std3__45__cpo3endE,(_ZN39_INTERNAL_5cede221_4_k_cu_8cd04f58_27124cuda3std3__419piecewise_constructE - _ZN39_INTERNAL_5cede221_4_k_cu_8cd04f58_27124cuda3std3__45__cpo3endE)
_ZN39_INTERNAL_5cede221_4_k_cu_8cd04f58_27124cuda3std3__45__cpo3endE:
	.zero		1
	.type		_ZN39_INTERNAL_5cede221_4_k_cu_8cd04f58_27124cuda3std3__419piecewise_constructE,@object
	.size		_ZN39_INTERNAL_5cede221_4_k_cu_8cd04f58_27124cuda3std3__419piecewise_constructE,(_ZN39_INTERNAL_5cede221_4_k_cu_8cd04f58_27124cuda3std3__45__cpo4cendE - _ZN39_INTERNAL_5cede221_4_k_cu_8cd04f58_27124cuda3std3__419piecewise_constructE)
_ZN39_INTERNAL_5cede221_4_k_cu_8cd04f58_27124cuda3std3__419piecewise_constructE:
	.zero		1
	.type		_ZN39_INTERNAL_5cede221_4_k_cu_8cd04f58_27124cuda3std3__45__cpo4cendE,@object
	.size		_ZN39_INTERNAL_5cede221_4_k_cu_8cd04f58_27124cuda3std3__45__cpo4cendE,(_ZN39_INTERNAL_5cede221_4_k_cu_8cd04f58_27124cuda3std6ranges3__45__cpo4swapE - _ZN39_INTERNAL_5cede221_4_k_cu_8cd04f58_27124cuda3std3__45__cpo4cendE)
_ZN39_INTERNAL_5cede221_4_k_cu_8cd04f58_27124cuda3std3__45__cpo4cendE:
	.zero		1
	.type		_ZN39_INTERNAL_5cede221_4_k_cu_8cd04f58_27124cuda3std6ranges3__45__cpo4swapE,@object
	.size		_ZN39_INTERNAL_5cede221_4_k_cu_8cd04f58_27124cuda3std6ranges3__45__cpo4swapE,(.L_10 - _ZN39_INTERNAL_5cede221_4_k_cu_8cd04f58_27124cuda3std6ranges3__45__cpo4swapE)
_ZN39_INTERNAL_5cede221_4_k_cu_8cd04f58_27124cuda3std6ranges3__45__cpo4swapE:
	.zero		1
.L_10:


//--------------------- .nv.constant0._ZN7cutlass13device_kernelINS_4conv6kernel13ConvUniversalINS1_16ConvProblemShapeILNS1_8OperatorE0ELi3EEENS1_10collective14CollectiveConvINS1_47MainloopSm100TmaUmmaWarpSpecializedImplicitGemmILS5_0ELi54ELi3ELi1ELi2EN4cute5tupleIJNSA_1CILi1EEESD_SD_EEEEENSB_IJNSC_ILi64EEESG_NSB_IJNSC_ILi32EEEEEEEEENS_12float_e4m3_tESK_NSA_8TiledMMAINSA_8MMA_AtomIJNSA_10MMA_TraitsINSA_19SM100_MMA_F8F6F4_SSEJSK_SK_fSG_SG_NSA_17integral_constantINSA_4UMMA5MajorELSR_0EEESS_NSP_INSQ_7ScaleInELST_0EEESU_EEEEEENSA_6LayoutISE_NSB_IJNSC_ILi0EEESY_SY_EEEEENSB_IJNSA_10UnderscoreES11_S11_EEEEENS7_6detail27Sm100ImplicitGemmTileTraitsINSA_20SM90_TMA_LOAD_IM2COLENSA_14ComposedLayoutINSA_7SwizzleILi1ELi4ELi3EEENSA_18smem_ptr_flag_bitsILi8EEENSX_INSB_IJNSC_ILi8EEESH_EEENSB_IJSH_SD_EEEEEEEvEENS15_INSA_13SM90_TMA_LOADES1G_vEEEENS_8epilogue10collective18CollectiveEpilogueINS1L_23Sm100TmaWarpSpecializedILi1ELi1ELi32ELb0ELb0EEEJSJ_NSB_IJNSX_ISG_SD_EES1Q_EEESK_NSB_IJNSB_IJllllEEESD_SY_EEESK_S1T_NS1L_6fusion15FusionCallbacksIS1P_NS1U_17LinearCombinationISK_fSK_fLNS_15FloatRoundStyleE2EEESJ_S1R_JEEENSA_5SM1004TMEM4LOAD26SM100_TMEM_LOAD_16dp32b32xES16_NS17_INS18_ILi2ELi4ELi3EEES1B_NSX_INSB_IJS1C_SG_EEENSB_IJSG_SD_EEEEEEENSA_39AutoVectorizingCopyWithAssumedAlignmentILi128EEENSA_21SM90_TMA_STORE_IM2COLES28_S2A_S2A_EEEvvEEEEvNT_6ParamsE --------------------------
	.section	.nv.constant0._ZN7cutlass13device_kernelINS_4conv6kernel13ConvUniversalINS1_16ConvProblemShapeILNS1_8OperatorE0ELi3EEENS1_10collective14CollectiveConvINS1_47MainloopSm100TmaUmmaWarpSpecializedImplicitGemmILS5_0ELi54ELi3ELi1ELi2EN4cute5tupleIJNSA_1CILi1EEESD_SD_EEEEENSB_IJNSC_ILi64EEESG_NSB_IJNSC_ILi32EEEEEEEEENS_12float_e4m3_tESK_NSA_8TiledMMAINSA_8MMA_AtomIJNSA_10MMA_TraitsINSA_19SM100_MMA_F8F6F4_SSEJSK_SK_fSG_SG_NSA_17integral_constantINSA_4UMMA5MajorELSR_0EEESS_NSP_INSQ_7ScaleInELST_0EEESU_EEEEEENSA_6LayoutISE_NSB_IJNSC_ILi0EEESY_SY_EEEEENSB_IJNSA_10UnderscoreES11_S11_EEEEENS7_6detail27Sm100ImplicitGemmTileTraitsINSA_20SM90_TMA_LOAD_IM2COLENSA_14ComposedLayoutINSA_7SwizzleILi1ELi4ELi3EEENSA_18smem_ptr_flag_bitsILi8EEENSX_INSB_IJNSC_ILi8EEESH_EEENSB_IJSH_SD_EEEEEEEvEENS15_INSA_13SM90_TMA_LOADES1G_vEEEENS_8epilogue10collective18CollectiveEpilogueINS1L_23Sm100TmaWarpSpecializedILi1ELi1ELi32ELb0ELb0EEEJSJ_NSB_IJNSX_ISG_SD_EES1Q_EEESK_NSB_IJNSB_IJllllEEESD_SY_EEESK_S1T_NS1L_6fusion15FusionCallbacksIS1P_NS1U_17LinearCombinationISK_fSK_fLNS_15FloatRoundStyleE2EEESJ_S1R_JEEENSA_5SM1004TMEM4LOAD26SM100_TMEM_LOAD_16dp32b32xES16_NS17_INS18_ILi2ELi4ELi3EEES1B_NSX_INSB_IJS1C_SG_EEENSB_IJSG_SD_EEEEEEENSA_39AutoVectorizingCopyWithAssumedAlignmentILi128EEENSA_21SM90_TMA_STORE_IM2COLES28_S2A_S2A_EEEvvEEEEvNT_6ParamsE,"a",@progbits
	.sectionflags	@""
	.align	4
.nv.constant0._ZN7cutlass13device_kernelINS_4conv6kernel13ConvUniversalINS1_16ConvProblemShapeILNS1_8OperatorE0ELi3EEENS1_10collective14CollectiveConvINS1_47MainloopSm100TmaUmmaWarpSpecializedImplicitGemmILS5_0ELi54ELi3ELi1ELi2EN4cute5tupleIJNSA_1CILi1EEESD_SD_EEEEENSB_IJNSC_ILi64EEESG_NSB_IJNSC_ILi32EEEEEEEEENS_12float_e4m3_tESK_NSA_8TiledMMAINSA_8MMA_AtomIJNSA_10MMA_TraitsINSA_19SM100_MMA_F8F6F4_SSEJSK_SK_fSG_SG_NSA_17integral_constantINSA_4UMMA5MajorELSR_0EEESS_NSP_INSQ_7ScaleInELST_0EEESU_EEEEEENSA_6LayoutISE_NSB_IJNSC_ILi0EEESY_SY_EEEEENSB_IJNSA_10UnderscoreES11_S11_EEEEENS7_6detail27Sm100ImplicitGemmTileTraitsINSA_20SM90_TMA_LOAD_IM2COLENSA_14ComposedLayoutINSA_7SwizzleILi1ELi4ELi3EEENSA_18smem_ptr_flag_bitsILi8EEENSX_INSB_IJNSC_ILi8EEESH_EEENSB_IJSH_SD_EEEEEEEvEENS15_INSA_13SM90_TMA_LOADES1G_vEEEENS_8epilogue10collective18CollectiveEpilogueINS1L_23Sm100TmaWarpSpecializedILi1ELi1ELi32ELb0ELb0EEEJSJ_NSB_IJNSX_ISG_SD_EES1Q_EEESK_NSB_IJNSB_IJllllEEESD_SY_EEESK_S1T_NS1L_6fusion15FusionCallbacksIS1P_NS1U_17LinearCombinationISK_fSK_fLNS_15FloatRoundStyleE2EEESJ_S1R_JEEENSA_5SM1004TMEM4LOAD26SM100_TMEM_LOAD_16dp32b32xES16_NS17_INS18_ILi2ELi4ELi3EEES1B_NSX_INSB_IJS1C_SG_EEENSB_IJSG_SD_EEEEEEENSA_39AutoVectorizingCopyWithAssumedAlignmentILi128EEENSA_21SM90_TMA_STORE_IM2COLES28_S2A_S2A_EEEvvEEEEvNT_6ParamsE:
	.zero		3200


//--------------------- SYMBOLS --------------------------

	.type		.nv.reservedSmem.offset0,@object
	.size		.nv.reservedSmem.offset0,0x4
	.type		.nv.reservedSmem.cap,@object
	.size		.nv.reservedSmem.cap,0x4
	.type		__assertfail,@function
